//
// Generated by NVIDIA NVVM Compiler
//
// Compiler Build ID: CL-36424714
// Cuda compilation tools, release 13.0, V13.0.88
// Based on NVVM 20.0.0
//

.version 9.0
.target sm_100
.address_size 64

	// .globl	_Z21initialize_x_parallelPfi

.visible .entry _Z21initialize_x_parallelPfi(
	.param .u64 .ptr .align 1 _Z21initialize_x_parallelPfi_param_0,
	.param .u32 _Z21initialize_x_parallelPfi_param_1
)
{
	.reg .pred 	%p<2>;
	.reg .b32 	%r<7>;
	.reg .b64 	%rd<5>;

	ld.param.u64 	%rd1, [_Z21initialize_x_parallelPfi_param_0];
	ld.param.u32 	%r2, [_Z21initialize_x_parallelPfi_param_1];
	mov.u32 	%r3, %ctaid.x;
	mov.u32 	%r4, %ntid.x;
	mov.u32 	%r5, %tid.x;
	mad.lo.s32 	%r1, %r3, %r4, %r5;
	setp.ge.s32 	%p1, %r1, %r2;
	@%p1 bra 	$L__BB0_2;
	cvta.to.global.u64 	%rd2, %rd1;
	mul.wide.s32 	%rd3, %r1, 4;
	add.s64 	%rd4, %rd2, %rd3;
	mov.b32 	%r6, 0;
	st.global.u32 	[%rd4], %r6;
$L__BB0_2:
	ret;

}
	// .globl	_Z23predict_output_parallelPfS_S_S_f
.visible .entry _Z23predict_output_parallelPfS_S_S_f(
	.param .u64 .ptr .align 1 _Z23predict_output_parallelPfS_S_S_f_param_0,
	.param .u64 .ptr .align 1 _Z23predict_output_parallelPfS_S_S_f_param_1,
	.param .u64 .ptr .align 1 _Z23predict_output_parallelPfS_S_S_f_param_2,
	.param .u64 .ptr .align 1 _Z23predict_output_parallelPfS_S_S_f_param_3,
	.param .f32 _Z23predict_output_parallelPfS_S_S_f_param_4
)
{
	.reg .pred 	%p<4>;
	.reg .b32 	%r<12>;
	.reg .b32 	%f<13>;
	.reg .b64 	%rd<13>;

	ld.param.u64 	%rd3, [_Z23predict_output_parallelPfS_S_S_f_param_0];
	ld.param.u64 	%rd4, [_Z23predict_output_parallelPfS_S_S_f_param_1];
	ld.param.u64 	%rd5, [_Z23predict_output_parallelPfS_S_S_f_param_3];
	ld.param.f32 	%f4, [_Z23predict_output_parallelPfS_S_S_f_param_4];
	mov.u32 	%r5, %ctaid.x;
	mov.u32 	%r6, %ntid.x;
	mov.u32 	%r7, %tid.x;
	mad.lo.s32 	%r1, %r5, %r6, %r7;
	cvt.rn.f32.s32 	%f5, %r1;
	setp.leu.f32 	%p1, %f4, %f5;
	@%p1 bra 	$L__BB1_5;
	setp.leu.f32 	%p2, %f4, 0f00000000;
	mov.f32 	%f12, 0f00000000;
	@%p2 bra 	$L__BB1_4;
	cvt.rzi.s32.f32 	%r9, %f4;
	mul.lo.s32 	%r2, %r9, %r1;
	cvta.to.global.u64 	%rd1, %rd3;
	cvta.to.global.u64 	%rd2, %rd4;
	mov.f32 	%f12, 0f00000000;
	mov.b32 	%r11, 0;
$L__BB1_3:
	add.s32 	%r10, %r11, %r2;
	mul.wide.s32 	%rd6, %r10, 4;
	add.s64 	%rd7, %rd1, %rd6;
	ld.global.f32 	%f8, [%rd7];
	mul.wide.u32 	%rd8, %r11, 4;
	add.s64 	%rd9, %rd2, %rd8;
	ld.global.f32 	%f9, [%rd9];
	fma.rn.f32 	%f12, %f8, %f9, %f12;
	add.s32 	%r11, %r11, 1;
	cvt.rn.f32.u32 	%f10, %r11;
	setp.gt.f32 	%p3, %f4, %f10;
	@%p3 bra 	$L__BB1_3;
$L__BB1_4:
	cvta.to.global.u64 	%rd10, %rd5;
	mul.wide.s32 	%rd11, %r1, 4;
	add.s64 	%rd12, %rd10, %rd11;
	st.global.f32 	[%rd12], %f12;
$L__BB1_5:
	ret;

}
	// .globl	_Z23subtract_array_parallelPfS_i
.visible .entry _Z23subtract_array_parallelPfS_i(
	.param .u64 .ptr .align 1 _Z23subtract_array_parallelPfS_i_param_0,
	.param .u64 .ptr .align 1 _Z23subtract_array_parallelPfS_i_param_1,
	.param .u32 _Z23subtract_array_parallelPfS_i_param_2
)
{
	.reg .pred 	%p<3>;
	.reg .b32 	%r<6>;
	.reg .b32 	%f<5>;
	.reg .b64 	%rd<8>;

	ld.param.u64 	%rd2, [_Z23subtract_array_parallelPfS_i_param_0];
	ld.param.u64 	%rd3, [_Z23subtract_array_parallelPfS_i_param_1];
	ld.param.u32 	%r2, [_Z23subtract_array_parallelPfS_i_param_2];
	mov.u32 	%r3, %ctaid.x;
	mov.u32 	%r4, %ntid.x;
	mov.u32 	%r5, %tid.x;
	mad.lo.s32 	%r1, %r3, %r4, %r5;
	setp.ge.s32 	%p1, %r1, %r2;
	@%p1 bra 	$L__BB2_3;
	cvta.to.global.u64 	%rd4, %rd2;
	cvta.to.global.u64 	%rd5, %rd3;
	mul.wide.s32 	%rd6, %r1, 4;
	add.s64 	%rd7, %rd5, %rd6;
	ld.global.f32 	%f2, [%rd7];
	add.s64 	%rd1, %rd4, %rd6;
	ld.global.f32 	%f3, [%rd1];
	sub.f32 	%f1, %f3, %f2;
	st.global.f32 	[%rd1], %f1;
	setp.geu.f32 	%p2, %f1, 0f00000000;
	@%p2 bra 	$L__BB2_3;
	abs.f32 	%f4, %f1;
	st.global.f32 	[%rd1], %f4;
$L__BB2_3:
	ret;

}
	// .globl	_Z11execute_sumPfS_i
.visible .entry _Z11execute_sumPfS_i(
	.param .u64 .ptr .align 1 _Z11execute_sumPfS_i_param_0,
	.param .u64 .ptr .align 1 _Z11execute_sumPfS_i_param_1,
	.param .u32 _Z11execute_sumPfS_i_param_2
)
{
	.reg .pred 	%p<23>;
	.reg .b32 	%r<45>;
	.reg .b32 	%f<20>;
	.reg .b64 	%rd<17>;

	ld.param.u64 	%rd4, [_Z11execute_sumPfS_i_param_0];
	ld.param.u64 	%rd3, [_Z11execute_sumPfS_i_param_1];
	ld.param.u32 	%r21, [_Z11execute_sumPfS_i_param_2];
	cvta.to.global.u64 	%rd1, %rd4;
	mov.u32 	%r22, %ctaid.x;
	mov.u32 	%r23, %ntid.x;
	mov.u32 	%r24, %tid.x;
	mad.lo.s32 	%r1, %r22, %r23, %r24;
	setp.ge.s32 	%p1, %r1, %r21;
	@%p1 bra 	$L__BB3_20;
	cvt.rn.f32.s32 	%f1, %r21;
	lg2.approx.f32 	%f2, %f1;
	cvt.rpi.f32.f32 	%f3, %f2;
	cvt.rzi.s32.f32 	%r2, %f3;
	setp.eq.s32 	%p2, %r2, 0;
	@%p2 bra 	$L__BB3_18;
	mul.wide.s32 	%rd5, %r1, 4;
	add.s64 	%rd2, %rd1, %rd5;
	and.b32  	%r3, %r2, 3;
	setp.lt.u32 	%p3, %r2, 4;
	mov.b32 	%r42, 1;
	@%p3 bra 	$L__BB3_13;
	and.b32  	%r27, %r2, -4;
	neg.s32 	%r40, %r27;
	mov.b32 	%r42, 1;
$L__BB3_4:
	shl.b32 	%r7, %r42, 1;
	add.s32 	%r28, %r7, -1;
	and.b32  	%r29, %r28, %r1;
	setp.ne.s32 	%p4, %r29, 0;
	add.s32 	%r8, %r42, %r1;
	setp.ge.s32 	%p5, %r8, %r21;
	or.pred  	%p6, %p4, %p5;
	@%p6 bra 	$L__BB3_6;
	mul.wide.s32 	%rd6, %r42, 4;
	add.s64 	%rd7, %rd2, %rd6;
	ld.global.f32 	%f4, [%rd7];
	ld.global.f32 	%f5, [%rd2];
	add.f32 	%f6, %f4, %f5;
	st.global.f32 	[%rd2], %f6;
$L__BB3_6:
	bar.sync 	0;
	shl.b32 	%r9, %r42, 2;
	add.s32 	%r30, %r9, -1;
	and.b32  	%r31, %r30, %r1;
	setp.ne.s32 	%p7, %r31, 0;
	add.s32 	%r10, %r8, %r42;
	setp.ge.s32 	%p8, %r10, %r21;
	or.pred  	%p9, %p7, %p8;
	@%p9 bra 	$L__BB3_8;
	mul.wide.s32 	%rd8, %r10, 4;
	add.s64 	%rd9, %rd1, %rd8;
	ld.global.f32 	%f7, [%rd9];
	ld.global.f32 	%f8, [%rd2];
	add.f32 	%f9, %f7, %f8;
	st.global.f32 	[%rd2], %f9;
$L__BB3_8:
	bar.sync 	0;
	shl.b32 	%r32, %r42, 3;
	add.s32 	%r33, %r32, -1;
	and.b32  	%r34, %r33, %r1;
	setp.ne.s32 	%p10, %r34, 0;
	add.s32 	%r11, %r10, %r7;
	setp.ge.s32 	%p11, %r11, %r21;
	or.pred  	%p12, %p10, %p11;
	@%p12 bra 	$L__BB3_10;
	mul.wide.s32 	%rd10, %r11, 4;
	add.s64 	%rd11, %rd1, %rd10;
	ld.global.f32 	%f10, [%rd11];
	ld.global.f32 	%f11, [%rd2];
	add.f32 	%f12, %f10, %f11;
	st.global.f32 	[%rd2], %f12;
$L__BB3_10:
	bar.sync 	0;
	shl.b32 	%r42, %r42, 4;
	add.s32 	%r35, %r42, -1;
	and.b32  	%r36, %r35, %r1;
	setp.ne.s32 	%p13, %r36, 0;
	add.s32 	%r13, %r11, %r9;
	setp.ge.s32 	%p14, %r13, %r21;
	or.pred  	%p15, %p13, %p14;
	@%p15 bra 	$L__BB3_12;
	mul.wide.s32 	%rd12, %r13, 4;
	add.s64 	%rd13, %rd1, %rd12;
	ld.global.f32 	%f13, [%rd13];
	ld.global.f32 	%f14, [%rd2];
	add.f32 	%f15, %f13, %f14;
	st.global.f32 	[%rd2], %f15;
$L__BB3_12:
	bar.sync 	0;
	add.s32 	%r40, %r40, 4;
	setp.ne.s32 	%p16, %r40, 0;
	@%p16 bra 	$L__BB3_4;
$L__BB3_13:
	setp.eq.s32 	%p17, %r3, 0;
	@%p17 bra 	$L__BB3_18;
	neg.s32 	%r43, %r3;
$L__BB3_15:
	.pragma "nounroll";
	shl.b32 	%r19, %r42, 1;
	add.s32 	%r37, %r19, -1;
	and.b32  	%r38, %r37, %r1;
	setp.ne.s32 	%p18, %r38, 0;
	add.s32 	%r39, %r42, %r1;
	setp.ge.s32 	%p19, %r39, %r21;
	or.pred  	%p20, %p18, %p19;
	@%p20 bra 	$L__BB3_17;
	mul.wide.s32 	%rd14, %r42, 4;
	add.s64 	%rd15, %rd2, %rd14;
	ld.global.f32 	%f16, [%rd15];
	ld.global.f32 	%f17, [%rd2];
	add.f32 	%f18, %f16, %f17;
	st.global.f32 	[%rd2], %f18;
$L__BB3_17:
	bar.sync 	0;
	add.s32 	%r43, %r43, 1;
	setp.ne.s32 	%p21, %r43, 0;
	mov.u32 	%r42, %r19;
	@%p21 bra 	$L__BB3_15;
$L__BB3_18:
	setp.ne.s32 	%p22, %r1, 0;
	@%p22 bra 	$L__BB3_20;
	ld.global.f32 	%f19, [%rd1];
	cvta.to.global.u64 	%rd16, %rd3;
	st.global.f32 	[%rd16], %f19;
$L__BB3_20:
	ret;

}
	// .globl	_Z14execute_sum_v2Pfii
.visible .entry _Z14execute_sum_v2Pfii(
	.param .u64 .ptr .align 1 _Z14execute_sum_v2Pfii_param_0,
	.param .u32 _Z14execute_sum_v2Pfii_param_1,
	.param .u32 _Z14execute_sum_v2Pfii_param_2
)
{
	.reg .pred 	%p<4>;
	.reg .b32 	%r<12>;
	.reg .b32 	%f<4>;
	.reg .b64 	%rd<7>;

	ld.param.u64 	%rd1, [_Z14execute_sum_v2Pfii_param_0];
	ld.param.u32 	%r3, [_Z14execute_sum_v2Pfii_param_1];
	ld.param.u32 	%r4, [_Z14execute_sum_v2Pfii_param_2];
	mov.u32 	%r5, %ctaid.x;
	mov.u32 	%r6, %ntid.x;
	mov.u32 	%r7, %tid.x;
	mad.lo.s32 	%r1, %r5, %r6, %r7;
	setp.ge.s32 	%p1, %r1, %r4;
	@%p1 bra 	$L__BB4_4;
	rem.s32 	%r8, %r1, %r3;
	setp.ne.s32 	%p2, %r8, 0;
	@%p2 bra 	$L__BB4_4;
	shr.u32 	%r9, %r3, 31;
	add.s32 	%r10, %r3, %r9;
	shr.s32 	%r11, %r10, 1;
	add.s32 	%r2, %r11, %r1;
	setp.ge.s32 	%p3, %r2, %r4;
	@%p3 bra 	$L__BB4_4;
	cvta.to.global.u64 	%rd2, %rd1;
	mul.wide.s32 	%rd3, %r2, 4;
	add.s64 	%rd4, %rd2, %rd3;
	ld.global.f32 	%f1, [%rd4];
	mul.wide.s32 	%rd5, %r1, 4;
	add.s64 	%rd6, %rd2, %rd5;
	ld.global.f32 	%f2, [%rd6];
	add.f32 	%f3, %f1, %f2;
	st.global.f32 	[%rd6], %f3;
$L__BB4_4:
	ret;

}
	// .globl	_Z10PJG_kernelPfS_S_S_iii
.visible .entry _Z10PJG_kernelPfS_S_S_iii(
	.param .u64 .ptr .align 1 _Z10PJG_kernelPfS_S_S_iii_param_0,
	.param .u64 .ptr .align 1 _Z10PJG_kernelPfS_S_S_iii_param_1,
	.param .u64 .ptr .align 1 _Z10PJG_kernelPfS_S_S_iii_param_2,
	.param .u64 .ptr .align 1 _Z10PJG_kernelPfS_S_S_iii_param_3,
	.param .u32 _Z10PJG_kernelPfS_S_S_iii_param_4,
	.param .u32 _Z10PJG_kernelPfS_S_S_iii_param_5,
	.param .u32 _Z10PJG_kernelPfS_S_S_iii_param_6
)
{
	.reg .pred 	%p<23>;
	.reg .b32 	%r<86>;
	.reg .b32 	%f<286>;
	.reg .b64 	%rd<65>;

	ld.param.u64 	%rd19, [_Z10PJG_kernelPfS_S_S_iii_param_0];
	ld.param.u64 	%rd20, [_Z10PJG_kernelPfS_S_S_iii_param_1];
	ld.param.u64 	%rd17, [_Z10PJG_kernelPfS_S_S_iii_param_2];
	ld.param.u64 	%rd18, [_Z10PJG_kernelPfS_S_S_iii_param_3];
	ld.param.u32 	%r52, [_Z10PJG_kernelPfS_S_S_iii_param_4];
	ld.param.u32 	%r53, [_Z10PJG_kernelPfS_S_S_iii_param_5];
	ld.param.u32 	%r54, [_Z10PJG_kernelPfS_S_S_iii_param_6];
	cvta.to.global.u64 	%rd1, %rd20;
	cvta.to.global.u64 	%rd2, %rd19;
	mov.u32 	%r55, %ctaid.x;
	mov.u32 	%r56, %ntid.x;
	mov.u32 	%r57, %tid.x;
	mad.lo.s32 	%r1, %r55, %r56, %r57;
	setp.ge.s32 	%p1, %r1, %r52;
	@%p1 bra 	$L__BB5_33;
	mad.lo.s32 	%r2, %r54, %r52, %r1;
	setp.ge.s32 	%p2, %r2, %r53;
	@%p2 bra 	$L__BB5_33;
	cvta.to.global.u64 	%rd21, %rd17;
	mul.wide.s32 	%rd22, %r2, 4;
	add.s64 	%rd23, %rd21, %rd22;
	ld.global.f32 	%f274, [%rd23];
	setp.lt.s32 	%p3, %r2, 1;
	mov.b32 	%r81, 0;
	@%p3 bra 	$L__BB5_15;
	mul.lo.s32 	%r3, %r2, %r53;
	min.s32 	%r60, %r2, %r53;
	max.s32 	%r81, %r60, 1;
	and.b32  	%r5, %r81, 15;
	setp.lt.s32 	%p4, %r60, 16;
	mov.b32 	%r72, 0;
	@%p4 bra 	$L__BB5_6;
	and.b32  	%r72, %r81, 2147483632;
	neg.s32 	%r70, %r72;
	add.s64 	%rd3, %rd2, 32;
	add.s64 	%rd61, %rd1, 32;
	mov.u32 	%r69, %r3;
$L__BB5_5:
	.pragma "nounroll";
	mul.wide.s32 	%rd24, %r69, 4;
	add.s64 	%rd25, %rd3, %rd24;
	ld.global.f32 	%f32, [%rd25+-32];
	ld.global.f32 	%f33, [%rd61+-32];
	mul.f32 	%f34, %f32, %f33;
	sub.f32 	%f35, %f274, %f34;
	ld.global.f32 	%f36, [%rd25+-28];
	ld.global.f32 	%f37, [%rd61+-28];
	mul.f32 	%f38, %f36, %f37;
	sub.f32 	%f39, %f35, %f38;
	ld.global.f32 	%f40, [%rd25+-24];
	ld.global.f32 	%f41, [%rd61+-24];
	mul.f32 	%f42, %f40, %f41;
	sub.f32 	%f43, %f39, %f42;
	ld.global.f32 	%f44, [%rd25+-20];
	ld.global.f32 	%f45, [%rd61+-20];
	mul.f32 	%f46, %f44, %f45;
	sub.f32 	%f47, %f43, %f46;
	ld.global.f32 	%f48, [%rd25+-16];
	ld.global.f32 	%f49, [%rd61+-16];
	mul.f32 	%f50, %f48, %f49;
	sub.f32 	%f51, %f47, %f50;
	ld.global.f32 	%f52, [%rd25+-12];
	ld.global.f32 	%f53, [%rd61+-12];
	mul.f32 	%f54, %f52, %f53;
	sub.f32 	%f55, %f51, %f54;
	ld.global.f32 	%f56, [%rd25+-8];
	ld.global.f32 	%f57, [%rd61+-8];
	mul.f32 	%f58, %f56, %f57;
	sub.f32 	%f59, %f55, %f58;
	ld.global.f32 	%f60, [%rd25+-4];
	ld.global.f32 	%f61, [%rd61+-4];
	mul.f32 	%f62, %f60, %f61;
	sub.f32 	%f63, %f59, %f62;
	ld.global.f32 	%f64, [%rd25];
	ld.global.f32 	%f65, [%rd61];
	mul.f32 	%f66, %f64, %f65;
	sub.f32 	%f67, %f63, %f66;
	ld.global.f32 	%f68, [%rd25+4];
	ld.global.f32 	%f69, [%rd61+4];
	mul.f32 	%f70, %f68, %f69;
	sub.f32 	%f71, %f67, %f70;
	ld.global.f32 	%f72, [%rd25+8];
	ld.global.f32 	%f73, [%rd61+8];
	mul.f32 	%f74, %f72, %f73;
	sub.f32 	%f75, %f71, %f74;
	ld.global.f32 	%f76, [%rd25+12];
	ld.global.f32 	%f77, [%rd61+12];
	mul.f32 	%f78, %f76, %f77;
	sub.f32 	%f79, %f75, %f78;
	ld.global.f32 	%f80, [%rd25+16];
	ld.global.f32 	%f81, [%rd61+16];
	mul.f32 	%f82, %f80, %f81;
	sub.f32 	%f83, %f79, %f82;
	ld.global.f32 	%f84, [%rd25+20];
	ld.global.f32 	%f85, [%rd61+20];
	mul.f32 	%f86, %f84, %f85;
	sub.f32 	%f87, %f83, %f86;
	ld.global.f32 	%f88, [%rd25+24];
	ld.global.f32 	%f89, [%rd61+24];
	mul.f32 	%f90, %f88, %f89;
	sub.f32 	%f91, %f87, %f90;
	ld.global.f32 	%f92, [%rd25+28];
	ld.global.f32 	%f93, [%rd61+28];
	mul.f32 	%f94, %f92, %f93;
	sub.f32 	%f274, %f91, %f94;
	add.s32 	%r70, %r70, 16;
	add.s32 	%r69, %r69, 16;
	add.s64 	%rd61, %rd61, 64;
	setp.ne.s32 	%p5, %r70, 0;
	@%p5 bra 	$L__BB5_5;
$L__BB5_6:
	setp.eq.s32 	%p6, %r5, 0;
	@%p6 bra 	$L__BB5_15;
	and.b32  	%r13, %r81, 7;
	setp.lt.u32 	%p7, %r5, 8;
	@%p7 bra 	$L__BB5_9;
	add.s32 	%r61, %r72, %r3;
	mul.wide.s32 	%rd26, %r61, 4;
	add.s64 	%rd27, %rd2, %rd26;
	ld.global.f32 	%f96, [%rd27];
	mul.wide.u32 	%rd28, %r72, 4;
	add.s64 	%rd29, %rd1, %rd28;
	ld.global.f32 	%f97, [%rd29];
	mul.f32 	%f98, %f96, %f97;
	sub.f32 	%f99, %f274, %f98;
	ld.global.f32 	%f100, [%rd27+4];
	ld.global.f32 	%f101, [%rd29+4];
	mul.f32 	%f102, %f100, %f101;
	sub.f32 	%f103, %f99, %f102;
	ld.global.f32 	%f104, [%rd27+8];
	ld.global.f32 	%f105, [%rd29+8];
	mul.f32 	%f106, %f104, %f105;
	sub.f32 	%f107, %f103, %f106;
	ld.global.f32 	%f108, [%rd27+12];
	ld.global.f32 	%f109, [%rd29+12];
	mul.f32 	%f110, %f108, %f109;
	sub.f32 	%f111, %f107, %f110;
	ld.global.f32 	%f112, [%rd27+16];
	ld.global.f32 	%f113, [%rd29+16];
	mul.f32 	%f114, %f112, %f113;
	sub.f32 	%f115, %f111, %f114;
	ld.global.f32 	%f116, [%rd27+20];
	ld.global.f32 	%f117, [%rd29+20];
	mul.f32 	%f118, %f116, %f117;
	sub.f32 	%f119, %f115, %f118;
	ld.global.f32 	%f120, [%rd27+24];
	ld.global.f32 	%f121, [%rd29+24];
	mul.f32 	%f122, %f120, %f121;
	sub.f32 	%f123, %f119, %f122;
	ld.global.f32 	%f124, [%rd27+28];
	ld.global.f32 	%f125, [%rd29+28];
	mul.f32 	%f126, %f124, %f125;
	sub.f32 	%f274, %f123, %f126;
	add.s32 	%r72, %r72, 8;
$L__BB5_9:
	setp.eq.s32 	%p8, %r13, 0;
	@%p8 bra 	$L__BB5_15;
	and.b32  	%r16, %r81, 3;
	setp.lt.u32 	%p9, %r13, 4;
	@%p9 bra 	$L__BB5_12;
	add.s32 	%r62, %r72, %r3;
	mul.wide.s32 	%rd30, %r62, 4;
	add.s64 	%rd31, %rd2, %rd30;
	ld.global.f32 	%f128, [%rd31];
	mul.wide.u32 	%rd32, %r72, 4;
	add.s64 	%rd33, %rd1, %rd32;
	ld.global.f32 	%f129, [%rd33];
	mul.f32 	%f130, %f128, %f129;
	sub.f32 	%f131, %f274, %f130;
	ld.global.f32 	%f132, [%rd31+4];
	ld.global.f32 	%f133, [%rd33+4];
	mul.f32 	%f134, %f132, %f133;
	sub.f32 	%f135, %f131, %f134;
	ld.global.f32 	%f136, [%rd31+8];
	ld.global.f32 	%f137, [%rd33+8];
	mul.f32 	%f138, %f136, %f137;
	sub.f32 	%f139, %f135, %f138;
	ld.global.f32 	%f140, [%rd31+12];
	ld.global.f32 	%f141, [%rd33+12];
	mul.f32 	%f142, %f140, %f141;
	sub.f32 	%f274, %f139, %f142;
	add.s32 	%r72, %r72, 4;
$L__BB5_12:
	setp.eq.s32 	%p10, %r16, 0;
	@%p10 bra 	$L__BB5_15;
	mul.wide.u32 	%rd34, %r72, 4;
	add.s64 	%rd62, %rd1, %rd34;
	add.s32 	%r75, %r72, %r3;
	neg.s32 	%r74, %r16;
$L__BB5_14:
	.pragma "nounroll";
	mul.wide.s32 	%rd35, %r75, 4;
	add.s64 	%rd36, %rd2, %rd35;
	ld.global.f32 	%f143, [%rd36];
	ld.global.f32 	%f144, [%rd62];
	mul.f32 	%f145, %f143, %f144;
	sub.f32 	%f274, %f274, %f145;
	add.s64 	%rd62, %rd62, 4;
	add.s32 	%r75, %r75, 1;
	add.s32 	%r74, %r74, 1;
	setp.ne.s32 	%p11, %r74, 0;
	@%p11 bra 	$L__BB5_14;
$L__BB5_15:
	setp.ge.s32 	%p12, %r81, %r53;
	@%p12 bra 	$L__BB5_19;
	setp.eq.s32 	%p13, %r2, %r81;
	@%p13 bra 	$L__BB5_18;
	mad.lo.s32 	%r63, %r2, %r53, %r81;
	mul.wide.s32 	%rd37, %r63, 4;
	add.s64 	%rd38, %rd2, %rd37;
	ld.global.f32 	%f146, [%rd38];
	mul.wide.u32 	%rd39, %r81, 4;
	add.s64 	%rd40, %rd1, %rd39;
	ld.global.f32 	%f147, [%rd40];
	mul.f32 	%f148, %f146, %f147;
	sub.f32 	%f274, %f274, %f148;
$L__BB5_18:
	add.s32 	%r81, %r81, 1;
$L__BB5_19:
	setp.ge.s32 	%p14, %r81, %r53;
	@%p14 bra 	$L__BB5_32;
	mul.lo.s32 	%r28, %r2, %r53;
	sub.s32 	%r29, %r53, %r81;
	and.b32  	%r30, %r29, 15;
	sub.s32 	%r64, %r81, %r53;
	setp.gt.u32 	%p15, %r64, -16;
	@%p15 bra 	$L__BB5_23;
	and.b32  	%r65, %r29, -16;
	neg.s32 	%r79, %r65;
	add.s64 	%rd10, %rd2, 32;
	add.s32 	%r78, %r81, %r28;
	mul.wide.u32 	%rd41, %r81, 4;
	add.s64 	%rd42, %rd41, %rd1;
	add.s64 	%rd63, %rd42, 32;
$L__BB5_22:
	.pragma "nounroll";
	mul.wide.s32 	%rd43, %r78, 4;
	add.s64 	%rd44, %rd10, %rd43;
	ld.global.f32 	%f150, [%rd44+-32];
	ld.global.f32 	%f151, [%rd63+-32];
	mul.f32 	%f152, %f150, %f151;
	sub.f32 	%f153, %f274, %f152;
	ld.global.f32 	%f154, [%rd44+-28];
	ld.global.f32 	%f155, [%rd63+-28];
	mul.f32 	%f156, %f154, %f155;
	sub.f32 	%f157, %f153, %f156;
	ld.global.f32 	%f158, [%rd44+-24];
	ld.global.f32 	%f159, [%rd63+-24];
	mul.f32 	%f160, %f158, %f159;
	sub.f32 	%f161, %f157, %f160;
	ld.global.f32 	%f162, [%rd44+-20];
	ld.global.f32 	%f163, [%rd63+-20];
	mul.f32 	%f164, %f162, %f163;
	sub.f32 	%f165, %f161, %f164;
	ld.global.f32 	%f166, [%rd44+-16];
	ld.global.f32 	%f167, [%rd63+-16];
	mul.f32 	%f168, %f166, %f167;
	sub.f32 	%f169, %f165, %f168;
	ld.global.f32 	%f170, [%rd44+-12];
	ld.global.f32 	%f171, [%rd63+-12];
	mul.f32 	%f172, %f170, %f171;
	sub.f32 	%f173, %f169, %f172;
	ld.global.f32 	%f174, [%rd44+-8];
	ld.global.f32 	%f175, [%rd63+-8];
	mul.f32 	%f176, %f174, %f175;
	sub.f32 	%f177, %f173, %f176;
	ld.global.f32 	%f178, [%rd44+-4];
	ld.global.f32 	%f179, [%rd63+-4];
	mul.f32 	%f180, %f178, %f179;
	sub.f32 	%f181, %f177, %f180;
	ld.global.f32 	%f182, [%rd44];
	ld.global.f32 	%f183, [%rd63];
	mul.f32 	%f184, %f182, %f183;
	sub.f32 	%f185, %f181, %f184;
	ld.global.f32 	%f186, [%rd44+4];
	ld.global.f32 	%f187, [%rd63+4];
	mul.f32 	%f188, %f186, %f187;
	sub.f32 	%f189, %f185, %f188;
	ld.global.f32 	%f190, [%rd44+8];
	ld.global.f32 	%f191, [%rd63+8];
	mul.f32 	%f192, %f190, %f191;
	sub.f32 	%f193, %f189, %f192;
	ld.global.f32 	%f194, [%rd44+12];
	ld.global.f32 	%f195, [%rd63+12];
	mul.f32 	%f196, %f194, %f195;
	sub.f32 	%f197, %f193, %f196;
	ld.global.f32 	%f198, [%rd44+16];
	ld.global.f32 	%f199, [%rd63+16];
	mul.f32 	%f200, %f198, %f199;
	sub.f32 	%f201, %f197, %f200;
	ld.global.f32 	%f202, [%rd44+20];
	ld.global.f32 	%f203, [%rd63+20];
	mul.f32 	%f204, %f202, %f203;
	sub.f32 	%f205, %f201, %f204;
	ld.global.f32 	%f206, [%rd44+24];
	ld.global.f32 	%f207, [%rd63+24];
	mul.f32 	%f208, %f206, %f207;
	sub.f32 	%f209, %f205, %f208;
	ld.global.f32 	%f210, [%rd44+28];
	ld.global.f32 	%f211, [%rd63+28];
	mul.f32 	%f212, %f210, %f211;
	sub.f32 	%f274, %f209, %f212;
	add.s32 	%r81, %r81, 16;
	add.s32 	%r79, %r79, 16;
	add.s32 	%r78, %r78, 16;
	add.s64 	%rd63, %rd63, 64;
	setp.ne.s32 	%p16, %r79, 0;
	@%p16 bra 	$L__BB5_22;
$L__BB5_23:
	setp.eq.s32 	%p17, %r30, 0;
	@%p17 bra 	$L__BB5_32;
	and.b32  	%r40, %r29, 7;
	setp.lt.u32 	%p18, %r30, 8;
	@%p18 bra 	$L__BB5_26;
	add.s32 	%r66, %r81, %r28;
	mul.wide.s32 	%rd45, %r66, 4;
	add.s64 	%rd46, %rd2, %rd45;
	ld.global.f32 	%f214, [%rd46];
	mul.wide.u32 	%rd47, %r81, 4;
	add.s64 	%rd48, %rd1, %rd47;
	ld.global.f32 	%f215, [%rd48];
	mul.f32 	%f216, %f214, %f215;
	sub.f32 	%f217, %f274, %f216;
	ld.global.f32 	%f218, [%rd46+4];
	ld.global.f32 	%f219, [%rd48+4];
	mul.f32 	%f220, %f218, %f219;
	sub.f32 	%f221, %f217, %f220;
	ld.global.f32 	%f222, [%rd46+8];
	ld.global.f32 	%f223, [%rd48+8];
	mul.f32 	%f224, %f222, %f223;
	sub.f32 	%f225, %f221, %f224;
	ld.global.f32 	%f226, [%rd46+12];
	ld.global.f32 	%f227, [%rd48+12];
	mul.f32 	%f228, %f226, %f227;
	sub.f32 	%f229, %f225, %f228;
	ld.global.f32 	%f230, [%rd46+16];
	ld.global.f32 	%f231, [%rd48+16];
	mul.f32 	%f232, %f230, %f231;
	sub.f32 	%f233, %f229, %f232;
	ld.global.f32 	%f234, [%rd46+20];
	ld.global.f32 	%f235, [%rd48+20];
	mul.f32 	%f236, %f234, %f235;
	sub.f32 	%f237, %f233, %f236;
	ld.global.f32 	%f238, [%rd46+24];
	ld.global.f32 	%f239, [%rd48+24];
	mul.f32 	%f240, %f238, %f239;
	sub.f32 	%f241, %f237, %f240;
	ld.global.f32 	%f242, [%rd46+28];
	ld.global.f32 	%f243, [%rd48+28];
	mul.f32 	%f244, %f242, %f243;
	sub.f32 	%f274, %f241, %f244;
	add.s32 	%r81, %r81, 8;
$L__BB5_26:
	setp.eq.s32 	%p19, %r40, 0;
	@%p19 bra 	$L__BB5_32;
	and.b32  	%r43, %r29, 3;
	setp.lt.u32 	%p20, %r40, 4;
	@%p20 bra 	$L__BB5_29;
	add.s32 	%r67, %r81, %r28;
	mul.wide.s32 	%rd49, %r67, 4;
	add.s64 	%rd50, %rd2, %rd49;
	ld.global.f32 	%f246, [%rd50];
	mul.wide.u32 	%rd51, %r81, 4;
	add.s64 	%rd52, %rd1, %rd51;
	ld.global.f32 	%f247, [%rd52];
	mul.f32 	%f248, %f246, %f247;
	sub.f32 	%f249, %f274, %f248;
	ld.global.f32 	%f250, [%rd50+4];
	ld.global.f32 	%f251, [%rd52+4];
	mul.f32 	%f252, %f250, %f251;
	sub.f32 	%f253, %f249, %f252;
	ld.global.f32 	%f254, [%rd50+8];
	ld.global.f32 	%f255, [%rd52+8];
	mul.f32 	%f256, %f254, %f255;
	sub.f32 	%f257, %f253, %f256;
	ld.global.f32 	%f258, [%rd50+12];
	ld.global.f32 	%f259, [%rd52+12];
	mul.f32 	%f260, %f258, %f259;
	sub.f32 	%f274, %f257, %f260;
	add.s32 	%r81, %r81, 4;
$L__BB5_29:
	setp.eq.s32 	%p21, %r43, 0;
	@%p21 bra 	$L__BB5_32;
	mul.wide.u32 	%rd53, %r81, 4;
	add.s64 	%rd64, %rd1, %rd53;
	add.s32 	%r85, %r81, %r28;
	neg.s32 	%r84, %r43;
$L__BB5_31:
	.pragma "nounroll";
	mul.wide.s32 	%rd54, %r85, 4;
	add.s64 	%rd55, %rd2, %rd54;
	ld.global.f32 	%f261, [%rd55];
	ld.global.f32 	%f262, [%rd64];
	mul.f32 	%f263, %f261, %f262;
	sub.f32 	%f274, %f274, %f263;
	add.s64 	%rd64, %rd64, 4;
	add.s32 	%r85, %r85, 1;
	add.s32 	%r84, %r84, 1;
	setp.ne.s32 	%p22, %r84, 0;
	@%p22 bra 	$L__BB5_31;
$L__BB5_32:
	mad.lo.s32 	%r68, %r2, %r53, %r2;
	mul.wide.s32 	%rd56, %r68, 4;
	add.s64 	%rd57, %rd2, %rd56;
	ld.global.f32 	%f264, [%rd57];
	div.rn.f32 	%f265, %f274, %f264;
	cvta.to.global.u64 	%rd58, %rd18;
	mul.wide.s32 	%rd59, %r1, 4;
	add.s64 	%rd60, %rd58, %rd59;
	st.global.f32 	[%rd60], %f265;
$L__BB5_33:
	ret;

}
	// .globl	_Z21update_X_PJG_parallelPfS_iii
.visible .entry _Z21update_X_PJG_parallelPfS_iii(
	.param .u64 .ptr .align 1 _Z21update_X_PJG_parallelPfS_iii_param_0,
	.param .u64 .ptr .align 1 _Z21update_X_PJG_parallelPfS_iii_param_1,
	.param .u32 _Z21update_X_PJG_parallelPfS_iii_param_2,
	.param .u32 _Z21update_X_PJG_parallelPfS_iii_param_3,
	.param .u32 _Z21update_X_PJG_parallelPfS_iii_param_4
)
{
	.reg .pred 	%p<4>;
	.reg .b32 	%r<11>;
	.reg .b32 	%f<2>;
	.reg .b64 	%rd<9>;

	ld.param.u64 	%rd1, [_Z21update_X_PJG_parallelPfS_iii_param_0];
	ld.param.u64 	%rd2, [_Z21update_X_PJG_parallelPfS_iii_param_1];
	ld.param.u32 	%r3, [_Z21update_X_PJG_parallelPfS_iii_param_2];
	ld.param.u32 	%r4, [_Z21update_X_PJG_parallelPfS_iii_param_3];
	ld.param.u32 	%r6, [_Z21update_X_PJG_parallelPfS_iii_param_4];
	mov.u32 	%r7, %ctaid.x;
	mov.u32 	%r8, %ntid.x;
	mov.u32 	%r9, %tid.x;
	mad.lo.s32 	%r1, %r7, %r8, %r9;
	setp.ge.s32 	%p1, %r1, %r3;
	mad.lo.s32 	%r10, %r6, %r3, %r1;
	setp.ge.s32 	%p2, %r10, %r4;
	or.pred  	%p3, %p1, %p2;
	@%p3 bra 	$L__BB6_2;
	cvta.to.global.u64 	%rd3, %rd2;
	cvta.to.global.u64 	%rd4, %rd1;
	mul.wide.s32 	%rd5, %r1, 4;
	add.s64 	%rd6, %rd3, %rd5;
	ld.global.f32 	%f1, [%rd6];
	mul.wide.s32 	%rd7, %r10, 4;
	add.s64 	%rd8, %rd4, %rd7;
	st.global.f32 	[%rd8], %f1;
$L__BB6_2:
	ret;

}
	// .globl	_Z26outer_calculation_parallelPfS_S_S_i
.visible .entry _Z26outer_calculation_parallelPfS_S_S_i(
	.param .u64 .ptr .align 1 _Z26outer_calculation_parallelPfS_S_S_i_param_0,
	.param .u64 .ptr .align 1 _Z26outer_calculation_parallelPfS_S_S_i_param_1,
	.param .u64 .ptr .align 1 _Z26outer_calculation_parallelPfS_S_S_i_param_2,
	.param .u64 .ptr .align 1 _Z26outer_calculation_parallelPfS_S_S_i_param_3,
	.param .u32 _Z26outer_calculation_parallelPfS_S_S_i_param_4
)
{
	.reg .pred 	%p<14>;
	.reg .b32 	%r<68>;
	.reg .b32 	%f<68>;
	.reg .b64 	%rd<48>;

	ld.param.u64 	%rd20, [_Z26outer_calculation_parallelPfS_S_S_i_param_0];
	ld.param.u64 	%rd18, [_Z26outer_calculation_parallelPfS_S_S_i_param_1];
	ld.param.u64 	%rd21, [_Z26outer_calculation_parallelPfS_S_S_i_param_2];
	ld.param.u64 	%rd19, [_Z26outer_calculation_parallelPfS_S_S_i_param_3];
	ld.param.u32 	%r41, [_Z26outer_calculation_parallelPfS_S_S_i_param_4];
	cvta.to.global.u64 	%rd1, %rd21;
	cvta.to.global.u64 	%rd2, %rd20;
	mov.u32 	%r42, %ctaid.x;
	mov.u32 	%r43, %ntid.x;
	mov.u32 	%r44, %tid.x;
	mad.lo.s32 	%r1, %r42, %r43, %r44;
	setp.ge.s32 	%p1, %r1, %r41;
	@%p1 bra 	$L__BB7_20;
	cvta.to.global.u64 	%rd22, %rd18;
	cvta.to.global.u64 	%rd23, %rd19;
	mul.wide.s32 	%rd24, %r1, 4;
	add.s64 	%rd25, %rd23, %rd24;
	ld.global.f32 	%f61, [%rd25];
	add.s64 	%rd3, %rd22, %rd24;
	st.global.f32 	[%rd3], %f61;
	setp.lt.s32 	%p2, %r1, 1;
	mov.b32 	%r60, 0;
	@%p2 bra 	$L__BB7_8;
	mul.lo.s32 	%r2, %r41, %r1;
	min.s32 	%r48, %r1, %r41;
	max.s32 	%r3, %r48, 1;
	and.b32  	%r4, %r3, 3;
	setp.lt.s32 	%p3, %r48, 4;
	mov.b32 	%r60, 0;
	@%p3 bra 	$L__BB7_5;
	and.b32  	%r60, %r3, 2147483644;
	neg.s32 	%r54, %r60;
	add.s64 	%rd4, %rd2, 8;
	add.s64 	%rd44, %rd1, 8;
	mov.u32 	%r53, %r2;
$L__BB7_4:
	mul.wide.s32 	%rd26, %r53, 4;
	add.s64 	%rd27, %rd4, %rd26;
	ld.global.f32 	%f17, [%rd27+-8];
	ld.global.f32 	%f18, [%rd44+-8];
	mul.f32 	%f19, %f17, %f18;
	sub.f32 	%f20, %f61, %f19;
	st.global.f32 	[%rd3], %f20;
	ld.global.f32 	%f21, [%rd27+-4];
	ld.global.f32 	%f22, [%rd44+-4];
	mul.f32 	%f23, %f21, %f22;
	sub.f32 	%f24, %f20, %f23;
	st.global.f32 	[%rd3], %f24;
	ld.global.f32 	%f25, [%rd27];
	ld.global.f32 	%f26, [%rd44];
	mul.f32 	%f27, %f25, %f26;
	sub.f32 	%f28, %f24, %f27;
	st.global.f32 	[%rd3], %f28;
	ld.global.f32 	%f29, [%rd27+4];
	ld.global.f32 	%f30, [%rd44+4];
	mul.f32 	%f31, %f29, %f30;
	sub.f32 	%f61, %f28, %f31;
	st.global.f32 	[%rd3], %f61;
	add.s32 	%r54, %r54, 4;
	add.s32 	%r53, %r53, 4;
	add.s64 	%rd44, %rd44, 16;
	setp.ne.s32 	%p4, %r54, 0;
	@%p4 bra 	$L__BB7_4;
$L__BB7_5:
	setp.eq.s32 	%p5, %r4, 0;
	@%p5 bra 	$L__BB7_8;
	mul.wide.u32 	%rd28, %r60, 4;
	add.s64 	%rd45, %rd1, %rd28;
	add.s32 	%r58, %r60, %r2;
	neg.s32 	%r57, %r4;
$L__BB7_7:
	.pragma "nounroll";
	mul.wide.s32 	%rd29, %r58, 4;
	add.s64 	%rd30, %rd2, %rd29;
	ld.global.f32 	%f32, [%rd30];
	ld.global.f32 	%f33, [%rd45];
	mul.f32 	%f34, %f32, %f33;
	sub.f32 	%f61, %f61, %f34;
	st.global.f32 	[%rd3], %f61;
	add.s32 	%r60, %r60, 1;
	add.s64 	%rd45, %rd45, 4;
	add.s32 	%r58, %r58, 1;
	add.s32 	%r57, %r57, 1;
	setp.ne.s32 	%p6, %r57, 0;
	@%p6 bra 	$L__BB7_7;
$L__BB7_8:
	setp.ge.s32 	%p7, %r60, %r41;
	@%p7 bra 	$L__BB7_12;
	setp.eq.s32 	%p8, %r1, %r60;
	@%p8 bra 	$L__BB7_11;
	mad.lo.s32 	%r49, %r41, %r1, %r60;
	mul.wide.s32 	%rd31, %r49, 4;
	add.s64 	%rd32, %rd2, %rd31;
	ld.global.f32 	%f35, [%rd32];
	mul.wide.u32 	%rd33, %r60, 4;
	add.s64 	%rd34, %rd1, %rd33;
	ld.global.f32 	%f36, [%rd34];
	mul.f32 	%f37, %f35, %f36;
	sub.f32 	%f61, %f61, %f37;
	st.global.f32 	[%rd3], %f61;
$L__BB7_11:
	add.s32 	%r60, %r60, 1;
$L__BB7_12:
	setp.ge.s32 	%p9, %r60, %r41;
	@%p9 bra 	$L__BB7_19;
	mul.lo.s32 	%r24, %r41, %r1;
	sub.s32 	%r50, %r41, %r60;
	and.b32  	%r25, %r50, 3;
	setp.eq.s32 	%p10, %r25, 0;
	mov.u32 	%r65, %r60;
	@%p10 bra 	$L__BB7_16;
	mul.wide.u32 	%rd35, %r60, 4;
	add.s64 	%rd46, %rd1, %rd35;
	add.s32 	%r63, %r60, %r24;
	neg.s32 	%r62, %r25;
	mov.u32 	%r65, %r60;
$L__BB7_15:
	.pragma "nounroll";
	mul.wide.s32 	%rd36, %r63, 4;
	add.s64 	%rd37, %rd2, %rd36;
	ld.global.f32 	%f38, [%rd37];
	ld.global.f32 	%f39, [%rd46];
	mul.f32 	%f40, %f38, %f39;
	sub.f32 	%f61, %f61, %f40;
	st.global.f32 	[%rd3], %f61;
	add.s32 	%r65, %r65, 1;
	add.s64 	%rd46, %rd46, 4;
	add.s32 	%r63, %r63, 1;
	add.s32 	%r62, %r62, 1;
	setp.ne.s32 	%p11, %r62, 0;
	@%p11 bra 	$L__BB7_15;
$L__BB7_16:
	sub.s32 	%r51, %r60, %r41;
	setp.gt.u32 	%p12, %r51, -4;
	@%p12 bra 	$L__BB7_19;
	sub.s32 	%r67, %r65, %r41;
	add.s64 	%rd14, %rd2, 8;
	add.s32 	%r66, %r65, %r24;
	mul.wide.u32 	%rd38, %r65, 4;
	add.s64 	%rd39, %rd38, %rd1;
	add.s64 	%rd47, %rd39, 8;
$L__BB7_18:
	mul.wide.s32 	%rd40, %r66, 4;
	add.s64 	%rd41, %rd14, %rd40;
	ld.global.f32 	%f41, [%rd41+-8];
	ld.global.f32 	%f42, [%rd47+-8];
	mul.f32 	%f43, %f41, %f42;
	sub.f32 	%f44, %f61, %f43;
	st.global.f32 	[%rd3], %f44;
	ld.global.f32 	%f45, [%rd41+-4];
	ld.global.f32 	%f46, [%rd47+-4];
	mul.f32 	%f47, %f45, %f46;
	sub.f32 	%f48, %f44, %f47;
	st.global.f32 	[%rd3], %f48;
	ld.global.f32 	%f49, [%rd41];
	ld.global.f32 	%f50, [%rd47];
	mul.f32 	%f51, %f49, %f50;
	sub.f32 	%f52, %f48, %f51;
	st.global.f32 	[%rd3], %f52;
	ld.global.f32 	%f53, [%rd41+4];
	ld.global.f32 	%f54, [%rd47+4];
	mul.f32 	%f55, %f53, %f54;
	sub.f32 	%f61, %f52, %f55;
	st.global.f32 	[%rd3], %f61;
	add.s32 	%r67, %r67, 4;
	add.s32 	%r66, %r66, 4;
	add.s64 	%rd47, %rd47, 16;
	setp.ne.s32 	%p13, %r67, 0;
	@%p13 bra 	$L__BB7_18;
$L__BB7_19:
	mad.lo.s32 	%r52, %r41, %r1, %r1;
	mul.wide.s32 	%rd42, %r52, 4;
	add.s64 	%rd43, %rd2, %rd42;
	ld.global.f32 	%f56, [%rd43];
	div.rn.f32 	%f57, %f61, %f56;
	st.global.f32 	[%rd3], %f57;
$L__BB7_20:
	ret;

}
	// .globl	_Z26inner_calculation_parallelPfS_S_S_ii
.visible .entry _Z26inner_calculation_parallelPfS_S_S_ii(
	.param .u64 .ptr .align 1 _Z26inner_calculation_parallelPfS_S_S_ii_param_0,
	.param .u64 .ptr .align 1 _Z26inner_calculation_parallelPfS_S_S_ii_param_1,
	.param .u64 .ptr .align 1 _Z26inner_calculation_parallelPfS_S_S_ii_param_2,
	.param .u64 .ptr .align 1 _Z26inner_calculation_parallelPfS_S_S_ii_param_3,
	.param .u32 _Z26inner_calculation_parallelPfS_S_S_ii_param_4,
	.param .u32 _Z26inner_calculation_parallelPfS_S_S_ii_param_5
)
{
	.reg .pred 	%p<3>;
	.reg .b32 	%r<9>;
	.reg .b32 	%f<4>;
	.reg .b64 	%rd<14>;

	ld.param.u64 	%rd2, [_Z26inner_calculation_parallelPfS_S_S_ii_param_0];
	ld.param.u64 	%rd3, [_Z26inner_calculation_parallelPfS_S_S_ii_param_1];
	ld.param.u64 	%rd4, [_Z26inner_calculation_parallelPfS_S_S_ii_param_3];
	ld.param.u32 	%r2, [_Z26inner_calculation_parallelPfS_S_S_ii_param_4];
	ld.param.u32 	%r3, [_Z26inner_calculation_parallelPfS_S_S_ii_param_5];
	cvta.to.global.u64 	%rd1, %rd4;
	mov.u32 	%r4, %ctaid.x;
	mov.u32 	%r5, %ntid.x;
	mov.u32 	%r6, %tid.x;
	mad.lo.s32 	%r1, %r4, %r5, %r6;
	setp.ne.s32 	%p1, %r2, %r1;
	@%p1 bra 	$L__BB8_2;
	mul.wide.s32 	%rd12, %r2, 4;
	add.s64 	%rd13, %rd1, %rd12;
	mov.b32 	%r8, 0;
	st.global.u32 	[%rd13], %r8;
	bra.uni 	$L__BB8_4;
$L__BB8_2:
	setp.ge.s32 	%p2, %r1, %r3;
	@%p2 bra 	$L__BB8_4;
	mad.lo.s32 	%r7, %r3, %r2, %r1;
	cvta.to.global.u64 	%rd5, %rd2;
	mul.wide.s32 	%rd6, %r7, 4;
	add.s64 	%rd7, %rd5, %rd6;
	ld.global.f32 	%f1, [%rd7];
	cvta.to.global.u64 	%rd8, %rd3;
	mul.wide.s32 	%rd9, %r1, 4;
	add.s64 	%rd10, %rd8, %rd9;
	ld.global.f32 	%f2, [%rd10];
	mul.f32 	%f3, %f1, %f2;
	add.s64 	%rd11, %rd1, %rd9;
	st.global.f32 	[%rd11], %f3;
$L__BB8_4:
	ret;

}
	// .globl	_Z34calculate_x_for_row_based_parallelPfS_S_S_ii
.visible .entry _Z34calculate_x_for_row_based_parallelPfS_S_S_ii(
	.param .u64 .ptr .align 1 _Z34calculate_x_for_row_based_parallelPfS_S_S_ii_param_0,
	.param .u64 .ptr .align 1 _Z34calculate_x_for_row_based_parallelPfS_S_S_ii_param_1,
	.param .u64 .ptr .align 1 _Z34calculate_x_for_row_based_parallelPfS_S_S_ii_param_2,
	.param .u64 .ptr .align 1 _Z34calculate_x_for_row_based_parallelPfS_S_S_ii_param_3,
	.param .u32 _Z34calculate_x_for_row_based_parallelPfS_S_S_ii_param_4,
	.param .u32 _Z34calculate_x_for_row_based_parallelPfS_S_S_ii_param_5
)
{
	.reg .pred 	%p<2>;
	.reg .b32 	%r<9>;
	.reg .b32 	%f<6>;
	.reg .b64 	%rd<14>;

	ld.param.u64 	%rd1, [_Z34calculate_x_for_row_based_parallelPfS_S_S_ii_param_0];
	ld.param.u64 	%rd2, [_Z34calculate_x_for_row_based_parallelPfS_S_S_ii_param_1];
	ld.param.u64 	%rd3, [_Z34calculate_x_for_row_based_parallelPfS_S_S_ii_param_2];
	ld.param.u64 	%rd4, [_Z34calculate_x_for_row_based_parallelPfS_S_S_ii_param_3];
	ld.param.u32 	%r1, [_Z34calculate_x_for_row_based_parallelPfS_S_S_ii_param_4];
	ld.param.u32 	%r2, [_Z34calculate_x_for_row_based_parallelPfS_S_S_ii_param_5];
	mov.u32 	%r3, %ctaid.x;
	mov.u32 	%r4, %ntid.x;
	mul.lo.s32 	%r5, %r3, %r4;
	mov.u32 	%r6, %tid.x;
	neg.s32 	%r7, %r6;
	setp.ne.s32 	%p1, %r5, %r7;
	@%p1 bra 	$L__BB9_2;
	cvta.to.global.u64 	%rd5, %rd3;
	cvta.to.global.u64 	%rd6, %rd4;
	cvta.to.global.u64 	%rd7, %rd1;
	cvta.to.global.u64 	%rd8, %rd2;
	mul.wide.s32 	%rd9, %r1, 4;
	add.s64 	%rd10, %rd5, %rd9;
	ld.global.f32 	%f1, [%rd10];
	ld.global.f32 	%f2, [%rd6];
	sub.f32 	%f3, %f1, %f2;
	mad.lo.s32 	%r8, %r2, %r1, %r1;
	mul.wide.s32 	%rd11, %r8, 4;
	add.s64 	%rd12, %rd7, %rd11;
	ld.global.f32 	%f4, [%rd12];
	div.rn.f32 	%f5, %f3, %f4;
	add.s64 	%rd13, %rd8, %rd9;
	st.global.f32 	[%rd13], %f5;
$L__BB9_2:
	ret;

}
	// .globl	_Z19PJG_kernel_improvedPfS_S_S_ii
.visible .entry _Z19PJG_kernel_improvedPfS_S_S_ii(
	.param .u64 .ptr .align 1 _Z19PJG_kernel_improvedPfS_S_S_ii_param_0,
	.param .u64 .ptr .align 1 _Z19PJG_kernel_improvedPfS_S_S_ii_param_1,
	.param .u64 .ptr .align 1 _Z19PJG_kernel_improvedPfS_S_S_ii_param_2,
	.param .u64 .ptr .align 1 _Z19PJG_kernel_improvedPfS_S_S_ii_param_3,
	.param .u32 _Z19PJG_kernel_improvedPfS_S_S_ii_param_4,
	.param .u32 _Z19PJG_kernel_improvedPfS_S_S_ii_param_5
)
{
	.reg .pred 	%p<33>;
	.reg .b32 	%r<59>;
	.reg .b32 	%f<36>;
	.reg .b64 	%rd<34>;

	ld.param.u64 	%rd8, [_Z19PJG_kernel_improvedPfS_S_S_ii_param_0];
	ld.param.u64 	%rd9, [_Z19PJG_kernel_improvedPfS_S_S_ii_param_1];
	ld.param.u64 	%rd6, [_Z19PJG_kernel_improvedPfS_S_S_ii_param_2];
	ld.param.u64 	%rd7, [_Z19PJG_kernel_improvedPfS_S_S_ii_param_3];
	ld.param.u32 	%r31, [_Z19PJG_kernel_improvedPfS_S_S_ii_param_4];
	ld.param.u32 	%r32, [_Z19PJG_kernel_improvedPfS_S_S_ii_param_5];
	cvta.to.global.u64 	%rd1, %rd9;
	cvta.to.global.u64 	%rd2, %rd8;
	mov.u32 	%r33, %ctaid.x;
	mov.u32 	%r34, %ntid.x;
	mov.u32 	%r35, %tid.x;
	mad.lo.s32 	%r1, %r33, %r34, %r35;
	div.s32 	%r2, %r1, %r32;
	setp.ge.s32 	%p1, %r2, %r31;
	@%p1 bra 	$L__BB10_30;
	rem.s32 	%r3, %r1, %r32;
	setp.ge.s32 	%p2, %r2, %r32;
	@%p2 bra 	$L__BB10_30;
	mul.wide.s32 	%rd10, %r3, 4;
	add.s64 	%rd3, %rd1, %rd10;
	cvta.to.global.u64 	%rd11, %rd7;
	mul.wide.s32 	%rd12, %r1, 4;
	add.s64 	%rd4, %rd11, %rd12;
	cvt.rn.f32.s32 	%f1, %r32;
	cvta.to.global.u64 	%rd5, %rd6;
	mov.b32 	%r55, 0;
	lg2.approx.f32 	%f7, %f1;
	cvt.rpi.f32.f32 	%f8, %f7;
	mov.u32 	%r54, %r2;
$L__BB10_3:
	setp.eq.s32 	%p3, %r54, %r3;
	mov.f32 	%f35, 0f00000000;
	@%p3 bra 	$L__BB10_5;
	mad.lo.s32 	%r37, %r54, %r32, %r3;
	mul.wide.s32 	%rd13, %r37, 4;
	add.s64 	%rd14, %rd2, %rd13;
	ld.global.f32 	%f5, [%rd14];
	ld.global.f32 	%f6, [%rd3];
	mul.f32 	%f35, %f5, %f6;
$L__BB10_5:
	st.global.f32 	[%rd4], %f35;
	bar.sync 	0;
	cvt.rzi.s32.f32 	%r6, %f8;
	setp.eq.s32 	%p4, %r6, 0;
	@%p4 bra 	$L__BB10_27;
	and.b32  	%r7, %r6, 3;
	setp.lt.u32 	%p5, %r6, 4;
	mov.b32 	%r58, 1;
	@%p5 bra 	$L__BB10_17;
	and.b32  	%r40, %r6, -4;
	neg.s32 	%r56, %r40;
	mov.b32 	%r58, 1;
$L__BB10_8:
	shl.b32 	%r11, %r58, 1;
	add.s32 	%r12, %r11, -1;
	and.b32  	%r41, %r12, %r3;
	setp.ne.s32 	%p6, %r41, 0;
	add.s32 	%r13, %r58, %r3;
	setp.ge.s32 	%p7, %r13, %r32;
	or.pred  	%p8, %p6, %p7;
	@%p8 bra 	$L__BB10_10;
	mul.wide.s32 	%rd15, %r58, 4;
	add.s64 	%rd16, %rd4, %rd15;
	ld.global.f32 	%f9, [%rd16];
	ld.global.f32 	%f10, [%rd4];
	add.f32 	%f11, %f9, %f10;
	st.global.f32 	[%rd4], %f11;
$L__BB10_10:
	bar.sync 	0;
	shl.b32 	%r14, %r58, 2;
	add.s32 	%r15, %r12, %r11;
	and.b32  	%r42, %r15, %r3;
	setp.ne.s32 	%p9, %r42, 0;
	add.s32 	%r16, %r13, %r58;
	setp.ge.s32 	%p10, %r16, %r32;
	or.pred  	%p11, %p9, %p10;
	@%p11 bra 	$L__BB10_12;
	mul.wide.s32 	%rd17, %r11, 4;
	add.s64 	%rd18, %rd4, %rd17;
	ld.global.f32 	%f12, [%rd18];
	ld.global.f32 	%f13, [%rd4];
	add.f32 	%f14, %f12, %f13;
	st.global.f32 	[%rd4], %f14;
$L__BB10_12:
	bar.sync 	0;
	shl.b32 	%r17, %r58, 3;
	add.s32 	%r18, %r15, %r14;
	and.b32  	%r43, %r18, %r3;
	setp.ne.s32 	%p12, %r43, 0;
	add.s32 	%r19, %r16, %r11;
	setp.ge.s32 	%p13, %r19, %r32;
	or.pred  	%p14, %p12, %p13;
	@%p14 bra 	$L__BB10_14;
	mul.wide.s32 	%rd19, %r14, 4;
	add.s64 	%rd20, %rd4, %rd19;
	ld.global.f32 	%f15, [%rd20];
	ld.global.f32 	%f16, [%rd4];
	add.f32 	%f17, %f15, %f16;
	st.global.f32 	[%rd4], %f17;
$L__BB10_14:
	bar.sync 	0;
	shl.b32 	%r58, %r58, 4;
	add.s32 	%r44, %r18, %r17;
	and.b32  	%r45, %r44, %r3;
	setp.ne.s32 	%p15, %r45, 0;
	add.s32 	%r46, %r19, %r14;
	setp.ge.s32 	%p16, %r46, %r32;
	or.pred  	%p17, %p15, %p16;
	@%p17 bra 	$L__BB10_16;
	mul.wide.s32 	%rd21, %r17, 4;
	add.s64 	%rd22, %rd4, %rd21;
	ld.global.f32 	%f18, [%rd22];
	ld.global.f32 	%f19, [%rd4];
	add.f32 	%f20, %f18, %f19;
	st.global.f32 	[%rd4], %f20;
$L__BB10_16:
	bar.sync 	0;
	add.s32 	%r56, %r56, 4;
	setp.ne.s32 	%p18, %r56, 0;
	@%p18 bra 	$L__BB10_8;
$L__BB10_17:
	setp.eq.s32 	%p19, %r7, 0;
	@%p19 bra 	$L__BB10_27;
	shl.b32 	%r23, %r58, 1;
	add.s32 	%r24, %r23, -1;
	and.b32  	%r47, %r24, %r3;
	setp.ne.s32 	%p20, %r47, 0;
	add.s32 	%r25, %r58, %r3;
	setp.ge.s32 	%p21, %r25, %r32;
	or.pred  	%p22, %p20, %p21;
	@%p22 bra 	$L__BB10_20;
	mul.wide.s32 	%rd23, %r58, 4;
	add.s64 	%rd24, %rd4, %rd23;
	ld.global.f32 	%f21, [%rd24];
	ld.global.f32 	%f22, [%rd4];
	add.f32 	%f23, %f21, %f22;
	st.global.f32 	[%rd4], %f23;
$L__BB10_20:
	bar.sync 	0;
	setp.eq.s32 	%p23, %r7, 1;
	@%p23 bra 	$L__BB10_27;
	shl.b32 	%r26, %r58, 2;
	add.s32 	%r27, %r24, %r23;
	and.b32  	%r48, %r27, %r3;
	setp.ne.s32 	%p24, %r48, 0;
	add.s32 	%r28, %r25, %r58;
	setp.ge.s32 	%p25, %r28, %r32;
	or.pred  	%p26, %p24, %p25;
	@%p26 bra 	$L__BB10_23;
	mul.wide.s32 	%rd25, %r23, 4;
	add.s64 	%rd26, %rd4, %rd25;
	ld.global.f32 	%f24, [%rd26];
	ld.global.f32 	%f25, [%rd4];
	add.f32 	%f26, %f24, %f25;
	st.global.f32 	[%rd4], %f26;
$L__BB10_23:
	bar.sync 	0;
	setp.eq.s32 	%p27, %r7, 2;
	@%p27 bra 	$L__BB10_27;
	add.s32 	%r49, %r27, %r26;
	and.b32  	%r50, %r49, %r3;
	setp.ne.s32 	%p28, %r50, 0;
	add.s32 	%r51, %r28, %r23;
	setp.ge.s32 	%p29, %r51, %r32;
	or.pred  	%p30, %p28, %p29;
	@%p30 bra 	$L__BB10_26;
	mul.wide.s32 	%rd27, %r26, 4;
	add.s64 	%rd28, %rd4, %rd27;
	ld.global.f32 	%f27, [%rd28];
	ld.global.f32 	%f28, [%rd4];
	add.f32 	%f29, %f27, %f28;
	st.global.f32 	[%rd4], %f29;
$L__BB10_26:
	bar.sync 	0;
$L__BB10_27:
	setp.ne.s32 	%p31, %r3, 0;
	@%p31 bra 	$L__BB10_29;
	mul.wide.s32 	%rd29, %r54, 4;
	add.s64 	%rd30, %rd5, %rd29;
	ld.global.f32 	%f30, [%rd30];
	ld.global.f32 	%f31, [%rd4];
	sub.f32 	%f32, %f30, %f31;
	mad.lo.s32 	%r52, %r54, %r32, %r54;
	mul.wide.s32 	%rd31, %r52, 4;
	add.s64 	%rd32, %rd2, %rd31;
	ld.global.f32 	%f33, [%rd32];
	div.rn.f32 	%f34, %f32, %f33;
	add.s64 	%rd33, %rd1, %rd29;
	st.global.f32 	[%rd33], %f34;
$L__BB10_29:
	add.s32 	%r29, %r55, 1;
	mad.lo.s32 	%r53, %r31, %r55, %r31;
	add.s32 	%r54, %r53, %r2;
	bar.sync 	0;
	setp.lt.s32 	%p32, %r54, %r32;
	mov.u32 	%r55, %r29;
	@%p32 bra 	$L__BB10_3;
$L__BB10_30:
	ret;

}
	// .globl	_Z34PJG_kernel_improved_multiplicationPfS_S_S_iii
.visible .entry _Z34PJG_kernel_improved_multiplicationPfS_S_S_iii(
	.param .u64 .ptr .align 1 _Z34PJG_kernel_improved_multiplicationPfS_S_S_iii_param_0,
	.param .u64 .ptr .align 1 _Z34PJG_kernel_improved_multiplicationPfS_S_S_iii_param_1,
	.param .u64 .ptr .align 1 _Z34PJG_kernel_improved_multiplicationPfS_S_S_iii_param_2,
	.param .u64 .ptr .align 1 _Z34PJG_kernel_improved_multiplicationPfS_S_S_iii_param_3,
	.param .u32 _Z34PJG_kernel_improved_multiplicationPfS_S_S_iii_param_4,
	.param .u32 _Z34PJG_kernel_improved_multiplicationPfS_S_S_iii_param_5,
	.param .u32 _Z34PJG_kernel_improved_multiplicationPfS_S_S_iii_param_6
)
{
	.reg .pred 	%p<3>;
	.reg .b32 	%r<13>;
	.reg .b32 	%f<4>;
	.reg .b64 	%rd<15>;

	ld.param.u64 	%rd2, [_Z34PJG_kernel_improved_multiplicationPfS_S_S_iii_param_0];
	ld.param.u64 	%rd3, [_Z34PJG_kernel_improved_multiplicationPfS_S_S_iii_param_1];
	ld.param.u64 	%rd4, [_Z34PJG_kernel_improved_multiplicationPfS_S_S_iii_param_3];
	ld.param.u32 	%r5, [_Z34PJG_kernel_improved_multiplicationPfS_S_S_iii_param_4];
	ld.param.u32 	%r6, [_Z34PJG_kernel_improved_multiplicationPfS_S_S_iii_param_5];
	ld.param.u32 	%r7, [_Z34PJG_kernel_improved_multiplicationPfS_S_S_iii_param_6];
	cvta.to.global.u64 	%rd1, %rd4;
	mov.u32 	%r8, %ctaid.x;
	mov.u32 	%r9, %ntid.x;
	mov.u32 	%r10, %tid.x;
	mad.lo.s32 	%r1, %r8, %r9, %r10;
	div.s32 	%r2, %r1, %r7;
	setp.ge.s32 	%p1, %r2, %r6;
	@%p1 bra 	$L__BB11_4;
	mad.lo.s32 	%r3, %r6, %r5, %r2;
	rem.s32 	%r4, %r1, %r7;
	setp.ne.s32 	%p2, %r3, %r4;
	@%p2 bra 	$L__BB11_3;
	mul.wide.s32 	%rd13, %r1, 4;
	add.s64 	%rd14, %rd1, %rd13;
	mov.b32 	%r12, 0;
	st.global.u32 	[%rd14], %r12;
	bra.uni 	$L__BB11_4;
$L__BB11_3:
	mad.lo.s32 	%r11, %r3, %r7, %r4;
	cvta.to.global.u64 	%rd5, %rd2;
	mul.wide.s32 	%rd6, %r11, 4;
	add.s64 	%rd7, %rd5, %rd6;
	ld.global.f32 	%f1, [%rd7];
	cvta.to.global.u64 	%rd8, %rd3;
	mul.wide.s32 	%rd9, %r4, 4;
	add.s64 	%rd10, %rd8, %rd9;
	ld.global.f32 	%f2, [%rd10];
	mul.f32 	%f3, %f1, %f2;
	mul.wide.s32 	%rd11, %r1, 4;
	add.s64 	%rd12, %rd1, %rd11;
	st.global.f32 	[%rd12], %f3;
$L__BB11_4:
	ret;

}
	// .globl	_Z28PJG_kernel_improved_assign_xPfS_S_S_iii
.visible .entry _Z28PJG_kernel_improved_assign_xPfS_S_S_iii(
	.param .u64 .ptr .align 1 _Z28PJG_kernel_improved_assign_xPfS_S_S_iii_param_0,
	.param .u64 .ptr .align 1 _Z28PJG_kernel_improved_assign_xPfS_S_S_iii_param_1,
	.param .u64 .ptr .align 1 _Z28PJG_kernel_improved_assign_xPfS_S_S_iii_param_2,
	.param .u64 .ptr .align 1 _Z28PJG_kernel_improved_assign_xPfS_S_S_iii_param_3,
	.param .u32 _Z28PJG_kernel_improved_assign_xPfS_S_S_iii_param_4,
	.param .u32 _Z28PJG_kernel_improved_assign_xPfS_S_S_iii_param_5,
	.param .u32 _Z28PJG_kernel_improved_assign_xPfS_S_S_iii_param_6
)
{
	.reg .pred 	%p<3>;
	.reg .b32 	%r<12>;
	.reg .b32 	%f<6>;
	.reg .b64 	%rd<16>;

	ld.param.u64 	%rd1, [_Z28PJG_kernel_improved_assign_xPfS_S_S_iii_param_0];
	ld.param.u64 	%rd2, [_Z28PJG_kernel_improved_assign_xPfS_S_S_iii_param_1];
	ld.param.u64 	%rd3, [_Z28PJG_kernel_improved_assign_xPfS_S_S_iii_param_2];
	ld.param.u64 	%rd4, [_Z28PJG_kernel_improved_assign_xPfS_S_S_iii_param_3];
	ld.param.u32 	%r4, [_Z28PJG_kernel_improved_assign_xPfS_S_S_iii_param_4];
	ld.param.u32 	%r5, [_Z28PJG_kernel_improved_assign_xPfS_S_S_iii_param_5];
	ld.param.u32 	%r6, [_Z28PJG_kernel_improved_assign_xPfS_S_S_iii_param_6];
	mov.u32 	%r7, %ctaid.x;
	mov.u32 	%r8, %ntid.x;
	mov.u32 	%r9, %tid.x;
	mad.lo.s32 	%r1, %r7, %r8, %r9;
	div.s32 	%r2, %r1, %r6;
	setp.ge.s32 	%p1, %r2, %r5;
	@%p1 bra 	$L__BB12_3;
	mad.lo.s32 	%r3, %r5, %r4, %r2;
	rem.s32 	%r10, %r1, %r6;
	setp.ne.s32 	%p2, %r10, 0;
	@%p2 bra 	$L__BB12_3;
	cvta.to.global.u64 	%rd5, %rd3;
	mul.wide.s32 	%rd6, %r3, 4;
	add.s64 	%rd7, %rd5, %rd6;
	ld.global.f32 	%f1, [%rd7];
	cvta.to.global.u64 	%rd8, %rd4;
	mul.wide.s32 	%rd9, %r1, 4;
	add.s64 	%rd10, %rd8, %rd9;
	ld.global.f32 	%f2, [%rd10];
	sub.f32 	%f3, %f1, %f2;
	mad.lo.s32 	%r11, %r3, %r6, %r3;
	cvta.to.global.u64 	%rd11, %rd1;
	mul.wide.s32 	%rd12, %r11, 4;
	add.s64 	%rd13, %rd11, %rd12;
	ld.global.f32 	%f4, [%rd13];
	div.rn.f32 	%f5, %f3, %f4;
	cvta.to.global.u64 	%rd14, %rd2;
	add.s64 	%rd15, %rd14, %rd6;
	st.global.f32 	[%rd15], %f5;
$L__BB12_3:
	ret;

}
	// .globl	_Z29PJG_kernel_improved_array_sumPfS_S_S_iii
.visible .entry _Z29PJG_kernel_improved_array_sumPfS_S_S_iii(
	.param .u64 .ptr .align 1 _Z29PJG_kernel_improved_array_sumPfS_S_S_iii_param_0,
	.param .u64 .ptr .align 1 _Z29PJG_kernel_improved_array_sumPfS_S_S_iii_param_1,
	.param .u64 .ptr .align 1 _Z29PJG_kernel_improved_array_sumPfS_S_S_iii_param_2,
	.param .u64 .ptr .align 1 _Z29PJG_kernel_improved_array_sumPfS_S_S_iii_param_3,
	.param .u32 _Z29PJG_kernel_improved_array_sumPfS_S_S_iii_param_4,
	.param .u32 _Z29PJG_kernel_improved_array_sumPfS_S_S_iii_param_5,
	.param .u32 _Z29PJG_kernel_improved_array_sumPfS_S_S_iii_param_6
)
{
	.reg .pred 	%p<4>;
	.reg .b32 	%r<16>;
	.reg .b32 	%f<4>;
	.reg .b64 	%rd<7>;

	ld.param.u64 	%rd1, [_Z29PJG_kernel_improved_array_sumPfS_S_S_iii_param_3];
	ld.param.u32 	%r4, [_Z29PJG_kernel_improved_array_sumPfS_S_S_iii_param_4];
	ld.param.u32 	%r6, [_Z29PJG_kernel_improved_array_sumPfS_S_S_iii_param_5];
	ld.param.u32 	%r5, [_Z29PJG_kernel_improved_array_sumPfS_S_S_iii_param_6];
	mov.u32 	%r7, %ctaid.x;
	mov.u32 	%r8, %ntid.x;
	mov.u32 	%r9, %tid.x;
	mad.lo.s32 	%r1, %r7, %r8, %r9;
	div.s32 	%r10, %r1, %r5;
	setp.ge.s32 	%p1, %r10, %r6;
	@%p1 bra 	$L__BB13_4;
	rem.s32 	%r2, %r1, %r5;
	rem.s32 	%r11, %r2, %r4;
	setp.ne.s32 	%p2, %r11, 0;
	@%p2 bra 	$L__BB13_4;
	shr.u32 	%r12, %r4, 31;
	add.s32 	%r13, %r4, %r12;
	shr.s32 	%r3, %r13, 1;
	add.s32 	%r14, %r2, %r3;
	setp.ge.s32 	%p3, %r14, %r5;
	@%p3 bra 	$L__BB13_4;
	cvta.to.global.u64 	%rd2, %rd1;
	add.s32 	%r15, %r3, %r1;
	mul.wide.s32 	%rd3, %r15, 4;
	add.s64 	%rd4, %rd2, %rd3;
	ld.global.f32 	%f1, [%rd4];
	mul.wide.s32 	%rd5, %r1, 4;
	add.s64 	%rd6, %rd2, %rd5;
	ld.global.f32 	%f2, [%rd6];
	add.f32 	%f3, %f1, %f2;
	st.global.f32 	[%rd6], %f3;
$L__BB13_4:
	ret;

}


// ===== COMPILED SASS (sm_100) =====

	.target	sm_100

	.elftype	@"ET_EXEC"


//--------------------- .note.nv.tkinfo           --------------------------
	.section	.note.nv.tkinfo,"",@"SHT_NOTE"
	.sectionflags	@"SHF_NOTE_NV_TKINFO"
	.tkinfo
        /*0018*/ 	.word	0x00000002
        /*0030*/ 	.string	""
        /*0030*/ 	.string	"ptxas"
        /*0030*/ 	.string	"Cuda compilation tools, release 13.0, V13.0.88"
        /*0030*/ 	.string	"Build cuda_13.0.r13.0/compiler.36424714_0"
        /*0030*/ 	.string	"-arch sm_100 -m 64 "



//--------------------- .note.nv.cuinfo           --------------------------
	.section	.note.nv.cuinfo,"",@"SHT_NOTE"
	.sectionflags	@"SHF_NOTE_NV_CUINFO"
        /*0018*/ 	.short	0x0002
        /*001a*/ 	.short	0x0064
        /*001c*/ 	.short	0x0082
	.zero		2


//--------------------- .nv.info                  --------------------------
	.section	.nv.info,"",@"SHT_CUDA_INFO"
	.align	4


	//----- nvinfo : EIATTR_REGCOUNT
	.align		4
        /*0000*/ 	.byte	0x04, 0x2f
        /*0002*/ 	.short	(.L_1 - .L_0)
	.align		4
.L_0:
        /*0004*/ 	.word	index@(_Z21initialize_x_parallelPfi)
        /*0008*/ 	.word	0x00000008


	//----- nvinfo : EIATTR_FRAME_SIZE
	.align		4
.L_1:
        /*000c*/ 	.byte	0x04, 0x11
        /*000e*/ 	.short	(.L_3 - .L_2)
	.align		4
.L_2:
        /*0010*/ 	.word	index@(_Z21initialize_x_parallelPfi)
        /*0014*/ 	.word	0x00000000


	//----- nvinfo : EIATTR_REGCOUNT
	.align		4
.L_3:
        /*0018*/ 	.byte	0x04, 0x2f
        /*001a*/ 	.short	(.L_5 - .L_4)
	.align		4
.L_4:
        /*001c*/ 	.word	index@(_Z23predict_output_parallelPfS_S_S_f)
        /*0020*/ 	.word	0x00000012


	//----- nvinfo : EIATTR_FRAME_SIZE
	.align		4
.L_5:
        /*0024*/ 	.byte	0x04, 0x11
        /*0026*/ 	.short	(.L_7 - .L_6)
	.align		4
.L_6:
        /*0028*/ 	.word	index@(_Z23predict_output_parallelPfS_S_S_f)
        /*002c*/ 	.word	0x00000000


	//----- nvinfo : EIATTR_REGCOUNT
	.align		4
.L_7:
        /*0030*/ 	.byte	0x04, 0x2f
        /*0032*/ 	.short	(.L_9 - .L_8)
	.align		4
.L_8:
        /*0034*/ 	.word	index@(_Z23subtract_array_parallelPfS_i)
        /*0038*/ 	.word	0x0000000a


	//----- nvinfo : EIATTR_FRAME_SIZE
	.align		4
.L_9:
        /*003c*/ 	.byte	0x04, 0x11
        /*003e*/ 	.short	(.L_11 - .L_10)
	.align		4
.L_10:
        /*0040*/ 	.word	index@(_Z23subtract_array_parallelPfS_i)
        /*0044*/ 	.word	0x00000000


	//----- nvinfo : EIATTR_REGCOUNT
	.align		4
.L_11:
        /*0048*/ 	.byte	0x04, 0x2f
        /*004a*/ 	.short	(.L_13 - .L_12)
	.align		4
.L_12:
        /*004c*/ 	.word	index@(_Z11execute_sumPfS_i)
        /*0050*/ 	.word	0x00000012


	//----- nvinfo : EIATTR_FRAME_SIZE
	.align		4
.L_13:
        /*0054*/ 	.byte	0x04, 0x11
        /*0056*/ 	.short	(.L_15 - .L_14)
	.align		4
.L_14:
        /*0058*/ 	.word	index@(_Z11execute_sumPfS_i)
        /*005c*/ 	.word	0x00000000


	//----- nvinfo : EIATTR_REGCOUNT
	.align		4
.L_15:
        /*0060*/ 	.byte	0x04, 0x2f
        /*0062*/ 	.short	(.L_17 - .L_16)
	.align		4
.L_16:
        /*0064*/ 	.word	index@(_Z14execute_sum_v2Pfii)
        /*0068*/ 	.word	0x0000000c


	//----- nvinfo : EIATTR_FRAME_SIZE
	.align		4
.L_17:
        /*006c*/ 	.byte	0x04, 0x11
        /*006e*/ 	.short	(.L_19 - .L_18)
	.align		4
.L_18:
        /*0070*/ 	.word	index@(_Z14execute_sum_v2Pfii)
        /*0074*/ 	.word	0x00000000


	//----- nvinfo : EIATTR_REGCOUNT
	.align		4
.L_19:
        /*0078*/ 	.byte	0x04, 0x2f
        /*007a*/ 	.short	(.L_21 - .L_20)
	.align		4
.L_20:
        /*007c*/ 	.word	index@(_Z10PJG_kernelPfS_S_S_iii)
        /*0080*/ 	.word	0x00000020


	//----- nvinfo : EIATTR_FRAME_SIZE
	.align		4
.L_21:
        /*0084*/ 	.byte	0x04, 0x11
        /*0086*/ 	.short	(.L_23 - .L_22)
	.align		4
.L_22:
        /*0088*/ 	.word	index@($__internal_4_$__cuda_sm3x_div_rn_noftz_f32_slowpath)
        /*008c*/ 	.word	0x00000000


	//----- nvinfo : EIATTR_FRAME_SIZE
	.align		4
.L_23:
        /*0090*/ 	.byte	0x04, 0x11
        /*0092*/ 	.short	(.L_25 - .L_24)
	.align		4
.L_24:
        /*0094*/ 	.word	index@(_Z10PJG_kernelPfS_S_S_iii)
        /*0098*/ 	.word	0x00000000


	//----- nvinfo : EIATTR_REGCOUNT
	.align		4
.L_25:
        /*009c*/ 	.byte	0x04, 0x2f
        /*009e*/ 	.short	(.L_27 - .L_26)
	.align		4
.L_26:
        /*00a0*/ 	.word	index@(_Z21update_X_PJG_parallelPfS_iii)
        /*00a4*/ 	.word	0x00000008


	//----- nvinfo : EIATTR_FRAME_SIZE
	.align		4
.L_27:
        /*00a8*/ 	.byte	0x04, 0x11
        /*00aa*/ 	.short	(.L_29 - .L_28)
	.align		4
.L_28:
        /*00ac*/ 	.word	index@(_Z21update_X_PJG_parallelPfS_iii)
        /*00b0*/ 	.word	0x00000000


	//----- nvinfo : EIATTR_REGCOUNT
	.align		4
.L_29:
        /*00b4*/ 	.byte	0x04, 0x2f
        /*00b6*/ 	.short	(.L_31 - .L_30)
	.align		4
.L_30:
        /*00b8*/ 	.word	index@(_Z26outer_calculation_parallelPfS_S_S_i)
        /*00bc*/ 	.word	0x00000018


	//----- nvinfo : EIATTR_FRAME_SIZE
	.align		4
.L_31:
        /*00c0*/ 	.byte	0x04, 0x11
        /*00c2*/ 	.short	(.L_33 - .L_32)
	.align		4
.L_32:
        /*00c4*/ 	.word	index@($__internal_3_$__cuda_sm3x_div_rn_noftz_f32_slowpath)
        /*00c8*/ 	.word	0x00000000


	//----- nvinfo : EIATTR_FRAME_SIZE
	.align		4
.L_33:
        /*00cc*/ 	.byte	0x04, 0x11
        /*00ce*/ 	.short	(.L_35 - .L_34)
	.align		4
.L_34:
        /*00d0*/ 	.word	index@(_Z26outer_calculation_parallelPfS_S_S_i)
        /*00d4*/ 	.word	0x00000000


	//----- nvinfo : EIATTR_REGCOUNT
	.align		4
.L_35:
        /*00d8*/ 	.byte	0x04, 0x2f
        /*00da*/ 	.short	(.L_37 - .L_36)
	.align		4
.L_36:
        /*00dc*/ 	.word	index@(_Z26inner_calculation_parallelPfS_S_S_ii)
        /*00e0*/ 	.word	0x0000000c


	//----- nvinfo : EIATTR_FRAME_SIZE
	.align		4
.L_37:
        /*00e4*/ 	.byte	0x04, 0x11
        /*00e6*/ 	.short	(.L_39 - .L_38)
	.align		4
.L_38:
        /*00e8*/ 	.word	index@(_Z26inner_calculation_parallelPfS_S_S_ii)
        /*00ec*/ 	.word	0x00000000


	//----- nvinfo : EIATTR_REGCOUNT
	.align		4
.L_39:
        /*00f0*/ 	.byte	0x04, 0x2f
        /*00f2*/ 	.short	(.L_41 - .L_40)
	.align		4
.L_40:
        /*00f4*/ 	.word	index@(_Z34calculate_x_for_row_based_parallelPfS_S_S_ii)
        /*00f8*/ 	.word	0x0000000e


	//----- nvinfo : EIATTR_FRAME_SIZE
	.align		4
.L_41:
        /*00fc*/ 	.byte	0x04, 0x11
        /*00fe*/ 	.short	(.L_43 - .L_42)
	.align		4
.L_42:
        /*0100*/ 	.word	index@($__internal_2_$__cuda_sm3x_div_rn_noftz_f32_slowpath)
        /*0104*/ 	.word	0x00000000


	//----- nvinfo : EIATTR_FRAME_SIZE
	.align		4
.L_43:
        /*0108*/ 	.byte	0x04, 0x11
        /*010a*/ 	.short	(.L_45 - .L_44)
	.align		4
.L_44:
        /*010c*/ 	.word	index@(_Z34calculate_x_for_row_based_parallelPfS_S_S_ii)
        /*0110*/ 	.word	0x00000000


	//----- nvinfo : EIATTR_REGCOUNT
	.align		4
.L_45:
        /*0114*/ 	.byte	0x04, 0x2f
        /*0116*/ 	.short	(.L_47 - .L_46)
	.align		4
.L_46:
        /*0118*/ 	.word	index@(_Z19PJG_kernel_improvedPfS_S_S_ii)
        /*011c*/ 	.word	0x00000018


	//----- nvinfo : EIATTR_FRAME_SIZE
	.align		4
.L_47:
        /*0120*/ 	.byte	0x04, 0x11
        /*0122*/ 	.short	(.L_49 - .L_48)
	.align		4
.L_48:
        /*0124*/ 	.word	index@($__internal_1_$__cuda_sm3x_div_rn_noftz_f32_slowpath)
        /*0128*/ 	.word	0x00000000


	//----- nvinfo : EIATTR_FRAME_SIZE
	.align		4
.L_49:
        /*012c*/ 	.byte	0x04, 0x11
        /*012e*/ 	.short	(.L_51 - .L_50)
	.align		4
.L_50:
        /*0130*/ 	.word	index@(_Z19PJG_kernel_improvedPfS_S_S_ii)
        /*0134*/ 	.word	0x00000000


	//----- nvinfo : EIATTR_REGCOUNT
	.align		4
.L_51:
        /*0138*/ 	.byte	0x04, 0x2f
        /*013a*/ 	.short	(.L_53 - .L_52)
	.align		4
.L_52:
        /*013c*/ 	.word	index@(_Z34PJG_kernel_improved_multiplicationPfS_S_S_iii)
        /*0140*/ 	.word	0x0000000c


	//----- nvinfo : EIATTR_FRAME_SIZE
	.align		4
.L_53:
        /*0144*/ 	.byte	0x04, 0x11
        /*0146*/ 	.short	(.L_55 - .L_54)
	.align		4
.L_54:
        /*0148*/ 	.word	index@(_Z34PJG_kernel_improved_multiplicationPfS_S_S_iii)
        /*014c*/ 	.word	0x00000000


	//----- nvinfo : EIATTR_REGCOUNT
	.align		4
.L_55:
        /*0150*/ 	.byte	0x04, 0x2f
        /*0152*/ 	.short	(.L_57 - .L_56)
	.align		4
.L_56:
        /*0154*/ 	.word	index@(_Z28PJG_kernel_improved_assign_xPfS_S_S_iii)
        /*0158*/ 	.word	0x00000010


	//----- nvinfo : EIATTR_FRAME_SIZE
	.align		4
.L_57:
        /*015c*/ 	.byte	0x04, 0x11
        /*015e*/ 	.short	(.L_59 - .L_58)
	.align		4
.L_58:
        /*0160*/ 	.word	index@($__internal_0_$__cuda_sm3x_div_rn_noftz_f32_slowpath)
        /*0164*/ 	.word	0x00000000


	//----- nvinfo : EIATTR_FRAME_SIZE
	.align		4
.L_59:
        /*0168*/ 	.byte	0x04, 0x11
        /*016a*/ 	.short	(.L_61 - .L_60)
	.align		4
.L_60:
        /*016c*/ 	.word	index@(_Z28PJG_kernel_improved_assign_xPfS_S_S_iii)
        /*0170*/ 	.word	0x00000000


	//----- nvinfo : EIATTR_REGCOUNT
	.align		4
.L_61:
        /*0174*/ 	.byte	0x04, 0x2f
        /*0176*/ 	.short	(.L_63 - .L_62)
	.align		4
.L_62:
        /*0178*/ 	.word	index@(_Z29PJG_kernel_improved_array_sumPfS_S_S_iii)
        /*017c*/ 	.word	0x0000000d


	//----- nvinfo : EIATTR_FRAME_SIZE
	.align		4
.L_63:
        /*0180*/ 	.byte	0x04, 0x11
        /*0182*/ 	.short	(.L_65 - .L_64)
	.align		4
.L_64:
        /*0184*/ 	.word	index@(_Z29PJG_kernel_improved_array_sumPfS_S_S_iii)
        /*0188*/ 	.word	0x00000000


	//----- nvinfo : EIATTR_MIN_STACK_SIZE
	.align		4
.L_65:
        /*018c*/ 	.byte	0x04, 0x12
        /*018e*/ 	.short	(.L_67 - .L_66)
	.align		4
.L_66:
        /*0190*/ 	.word	index@(_Z29PJG_kernel_improved_array_sumPfS_S_S_iii)
        /*0194*/ 	.word	0x00000000


	//----- nvinfo : EIATTR_MIN_STACK_SIZE
	.align		4
.L_67:
        /*0198*/ 	.byte	0x04, 0x12
        /*019a*/ 	.short	(.L_69 - .L_68)
	.align		4
.L_68:
        /*019c*/ 	.word	index@(_Z28PJG_kernel_improved_assign_xPfS_S_S_iii)
        /*01a0*/ 	.word	0x00000000


	//----- nvinfo : EIATTR_MIN_STACK_SIZE
	.align		4
.L_69:
        /*01a4*/ 	.byte	0x04, 0x12
        /*01a6*/ 	.short	(.L_71 - .L_70)
	.align		4
.L_70:
        /*01a8*/ 	.word	index@(_Z34PJG_kernel_improved_multiplicationPfS_S_S_iii)
        /*01ac*/ 	.word	0x00000000


	//----- nvinfo : EIATTR_MIN_STACK_SIZE
	.align		4
.L_71:
        /*01b0*/ 	.byte	0x04, 0x12
        /*01b2*/ 	.short	(.L_73 - .L_72)
	.align		4
.L_72:
        /*01b4*/ 	.word	index@(_Z19PJG_kernel_improvedPfS_S_S_ii)
        /*01b8*/ 	.word	0x00000000


	//----- nvinfo : EIATTR_MIN_STACK_SIZE
	.align		4
.L_73:
        /*01bc*/ 	.byte	0x04, 0x12
        /*01be*/ 	.short	(.L_75 - .L_74)
	.align		4
.L_74:
        /*01c0*/ 	.word	index@(_Z34calculate_x_for_row_based_parallelPfS_S_S_ii)
        /*01c4*/ 	.word	0x00000000


	//----- nvinfo : EIATTR_MIN_STACK_SIZE
	.align		4
.L_75:
        /*01c8*/ 	.byte	0x04, 0x12
        /*01ca*/ 	.short	(.L_77 - .L_76)
	.align		4
.L_76:
        /*01cc*/ 	.word	index@(_Z26inner_calculation_parallelPfS_S_S_ii)
        /*01d0*/ 	.word	0x00000000


	//----- nvinfo : EIATTR_MIN_STACK_SIZE
	.align		4
.L_77:
        /*01d4*/ 	.byte	0x04, 0x12
        /*01d6*/ 	.short	(.L_79 - .L_78)
	.align		4
.L_78:
        /*01d8*/ 	.word	index@(_Z26outer_calculation_parallelPfS_S_S_i)
        /*01dc*/ 	.word	0x00000000


	//----- nvinfo : EIATTR_MIN_STACK_SIZE
	.align		4
.L_79:
        /*01e0*/ 	.byte	0x04, 0x12
        /*01e2*/ 	.short	(.L_81 - .L_80)
	.align		4
.L_80:
        /*01e4*/ 	.word	index@(_Z21update_X_PJG_parallelPfS_iii)
        /*01e8*/ 	.word	0x00000000


	//----- nvinfo : EIATTR_MIN_STACK_SIZE
	.align		4
.L_81:
        /*01ec*/ 	.byte	0x04, 0x12
        /*01ee*/ 	.short	(.L_83 - .L_82)
	.align		4
.L_82:
        /*01f0*/ 	.word	index@(_Z10PJG_kernelPfS_S_S_iii)
        /*01f4*/ 	.word	0x00000000


	//----- nvinfo : EIATTR_MIN_STACK_SIZE
	.align		4
.L_83:
        /*01f8*/ 	.byte	0x04, 0x12
        /*01fa*/ 	.short	(.L_85 - .L_84)
	.align		4
.L_84:
        /*01fc*/ 	.word	index@(_Z14execute_sum_v2Pfii)
        /*0200*/ 	.word	0x00000000


	//----- nvinfo : EIATTR_MIN_STACK_SIZE
	.align		4
.L_85:
        /*0204*/ 	.byte	0x04, 0x12
        /*0206*/ 	.short	(.L_87 - .L_86)
	.align		4
.L_86:
        /*0208*/ 	.word	index@(_Z11execute_sumPfS_i)
        /*020c*/ 	.word	0x00000000


	//----- nvinfo : EIATTR_MIN_STACK_SIZE
	.align		4
.L_87:
        /*0210*/ 	.byte	0x04, 0x12
        /*0212*/ 	.short	(.L_89 - .L_88)
	.align		4
.L_88:
        /*0214*/ 	.word	index@(_Z23subtract_array_parallelPfS_i)
        /*0218*/ 	.word	0x00000000


	//----- nvinfo : EIATTR_MIN_STACK_SIZE
	.align		4
.L_89:
        /*021c*/ 	.byte	0x04, 0x12
        /*021e*/ 	.short	(.L_91 - .L_90)
	.align		4
.L_90:
        /*0220*/ 	.word	index@(_Z23predict_output_parallelPfS_S_S_f)
        /*0224*/ 	.word	0x00000000


	//----- nvinfo : EIATTR_MIN_STACK_SIZE
	.align		4
.L_91:
        /*0228*/ 	.byte	0x04, 0x12
        /*022a*/ 	.short	(.L_93 - .L_92)
	.align		4
.L_92:
        /*022c*/ 	.word	index@(_Z21initialize_x_parallelPfi)
        /*0230*/ 	.word	0x00000000
.L_93:


//--------------------- .nv.compat                --------------------------
	.section	.nv.compat,"",@"SHT_CUDA_COMPAT_INFO"
	.align	4
        /*0000*/ 	.byte	0x02, 0x09, 0x00, 0x00, 0x02, 0x02, 0x01, 0x00, 0x02, 0x05, 0x05, 0x00, 0x03, 0x07, 0x01, 0x01
        /*0010*/ 	.byte	0x02, 0x03, 0x00, 0x00, 0x02, 0x06, 0x01, 0x00, 0x04, 0x0b, 0x08, 0x00, 0x01, 0x00, 0x00, 0x00
        /*0020*/ 	.byte	0x00, 0x00, 0x00, 0x00


//--------------------- .nv.info._Z29PJG_kernel_improved_array_sumPfS_S_S_iii --------------------------
	.section	.nv.info._Z29PJG_kernel_improved_array_sumPfS_S_S_iii,"",@"SHT_CUDA_INFO"
	.sectionflags	@""
	.align	4


	//----- nvinfo : EIATTR_CUDA_API_VERSION
	.align		4
        /*0000*/ 	.byte	0x04, 0x37
        /*0002*/ 	.short	(.L_95 - .L_94)
.L_94:
        /*0004*/ 	.word	0x00000082


	//----- nvinfo : EIATTR_KPARAM_INFO
	.align		4
.L_95:
        /*0008*/ 	.byte	0x04, 0x17
        /*000a*/ 	.short	(.L_97 - .L_96)
.L_96:
        /*000c*/ 	.word	0x00000000
        /*0010*/ 	.short	0x0006
        /*0012*/ 	.short	0x0028
        /*0014*/ 	.byte	0x00, 0xf0, 0x11, 0x00


	//----- nvinfo : EIATTR_KPARAM_INFO
	.align		4
.L_97:
        /*0018*/ 	.byte	0x04, 0x17
        /*001a*/ 	.short	(.L_99 - .L_98)
.L_98:
        /*001c*/ 	.word	0x00000000
        /*0020*/ 	.short	0x0005
        /*0022*/ 	.short	0x0024
        /*0024*/ 	.byte	0x00, 0xf0, 0x11, 0x00


	//----- nvinfo : EIATTR_KPARAM_INFO
	.align		4
.L_99:
        /*0028*/ 	.byte	0x04, 0x17
        /*002a*/ 	.short	(.L_101 - .L_100)
.L_100:
        /*002c*/ 	.word	0x00000000
        /*0030*/ 	.short	0x0004
        /*0032*/ 	.short	0x0020
        /*0034*/ 	.byte	0x00, 0xf0, 0x11, 0x00


	//----- nvinfo : EIATTR_KPARAM_INFO
	.align		4
.L_101:
        /*0038*/ 	.byte	0x04, 0x17
        /*003a*/ 	.short	(.L_103 - .L_102)
.L_102:
        /*003c*/ 	.word	0x00000000
        /*0040*/ 	.short	0x0003
        /*0042*/ 	.short	0x0018
        /*0044*/ 	.byte	0x00, 0xf5, 0x21, 0x00


	//----- nvinfo : EIATTR_KPARAM_INFO
	.align		4
.L_103:
        /*0048*/ 	.byte	0x04, 0x17
        /*004a*/ 	.short	(.L_105 - .L_104)
.L_104:
        /*004c*/ 	.word	0x00000000
        /*0050*/ 	.short	0x0002
        /*0052*/ 	.short	0x0010
        /*0054*/ 	.byte	0x00, 0xf5, 0x21, 0x00


	//----- nvinfo : EIATTR_KPARAM_INFO
	.align		4
.L_105:
        /*0058*/ 	.byte	0x04, 0x17
        /*005a*/ 	.short	(.L_107 - .L_106)
.L_106:
        /*005c*/ 	.word	0x00000000
        /*0060*/ 	.short	0x0001
        /*0062*/ 	.short	0x0008
        /*0064*/ 	.byte	0x00, 0xf5, 0x21, 0x00


	//----- nvinfo : EIATTR_KPARAM_INFO
	.align		4
.L_107:
        /*0068*/ 	.byte	0x04, 0x17
        /*006a*/ 	.short	(.L_109 - .L_108)
.L_108:
        /*006c*/ 	.word	0x00000000
        /*0070*/ 	.short	0x0000
        /*0072*/ 	.short	0x0000
        /*0074*/ 	.byte	0x00, 0xf5, 0x21, 0x00


	//----- nvinfo : EIATTR_SPARSE_MMA_MASK
	.align		4
.L_109:
        /*0078*/ 	.byte	0x03, 0x50
        /*007a*/ 	.short	0x0000


	//----- nvinfo : EIATTR_MAXREG_COUNT
	.align		4
        /*007c*/ 	.byte	0x03, 0x1b
        /*007e*/ 	.short	0x00ff


	//----- nvinfo : EIATTR_MERCURY_ISA_VERSION
	.align		4
        /*0080*/ 	.byte	0x03, 0x5f
        /*0082*/ 	.short	0x0101


	//----- nvinfo : EIATTR_VRC_CTA_INIT_COUNT
	.align		4
        /*0084*/ 	.byte	0x02, 0x4a
	.zero		1
	.zero		1


	//----- nvinfo : EIATTR_EXIT_INSTR_OFFSETS
	.align		4
        /*0088*/ 	.byte	0x04, 0x1c
        /*008a*/ 	.short	(.L_111 - .L_110)


	//   ....[0]....
.L_110:
        /*008c*/ 	.word	0x00000210


	//   ....[1]....
        /*0090*/ 	.word	0x000003f0


	//   ....[2]....
        /*0094*/ 	.word	0x00000440


	//   ....[3]....
        /*0098*/ 	.word	0x000004e0


	//----- nvinfo : EIATTR_CBANK_PARAM_SIZE
	.align		4
.L_111:
        /*009c*/ 	.byte	0x03, 0x19
        /*009e*/ 	.short	0x002c


	//----- nvinfo : EIATTR_PARAM_CBANK
	.align		4
        /*00a0*/ 	.byte	0x04, 0x0a
        /*00a2*/ 	.short	(.L_113 - .L_112)
	.align		4
.L_112:
        /*00a4*/ 	.word	index@(.nv.constant0._Z29PJG_kernel_improved_array_sumPfS_S_S_iii)
        /*00a8*/ 	.short	0x0380
        /*00aa*/ 	.short	0x002c


	//----- nvinfo : EIATTR_SW_WAR
	.align		4
.L_113:
        /*00ac*/ 	.byte	0x04, 0x36
        /*00ae*/ 	.short	(.L_115 - .L_114)
.L_114:
        /*00b0*/ 	.word	0x00000008
.L_115:


//--------------------- .nv.info._Z28PJG_kernel_improved_assign_xPfS_S_S_iii --------------------------
	.section	.nv.info._Z28PJG_kernel_improved_assign_xPfS_S_S_iii,"",@"SHT_CUDA_INFO"
	.sectionflags	@""
	.align	4


	//----- nvinfo : EIATTR_CUDA_API_VERSION
	.align		4
        /*0000*/ 	.byte	0x04, 0x37
        /*0002*/ 	.short	(.L_117 - .L_116)
.L_116:
        /*0004*/ 	.word	0x00000082


	//----- nvinfo : EIATTR_KPARAM_INFO
	.align		4
.L_117:
        /*0008*/ 	.byte	0x04, 0x17
        /*000a*/ 	.short	(.L_119 - .L_118)
.L_118:
        /*000c*/ 	.word	0x00000000
        /*0010*/ 	.short	0x0006
        /*0012*/ 	.short	0x0028
        /*0014*/ 	.byte	0x00, 0xf0, 0x11, 0x00


	//----- nvinfo : EIATTR_KPARAM_INFO
	.align		4
.L_119:
        /*0018*/ 	.byte	0x04, 0x17
        /*001a*/ 	.short	(.L_121 - .L_120)
.L_120:
        /*001c*/ 	.word	0x00000000
        /*0020*/ 	.short	0x0005
        /*0022*/ 	.short	0x0024
        /*0024*/ 	.byte	0x00, 0xf0, 0x11, 0x00


	//----- nvinfo : EIATTR_KPARAM_INFO
	.align		4
.L_121:
        /*0028*/ 	.byte	0x04, 0x17
        /*002a*/ 	.short	(.L_123 - .L_122)
.L_122:
        /*002c*/ 	.word	0x00000000
        /*0030*/ 	.short	0x0004
        /*0032*/ 	.short	0x0020
        /*0034*/ 	.byte	0x00, 0xf0, 0x11, 0x00


	//----- nvinfo : EIATTR_KPARAM_INFO
	.align		4
.L_123:
        /*0038*/ 	.byte	0x04, 0x17
        /*003a*/ 	.short	(.L_125 - .L_124)
.L_124:
        /*003c*/ 	.word	0x00000000
        /*0040*/ 	.short	0x0003
        /*0042*/ 	.short	0x0018
        /*0044*/ 	.byte	0x00, 0xf5, 0x21, 0x00


	//----- nvinfo : EIATTR_KPARAM_INFO
	.align		4
.L_125:
        /*0048*/ 	.byte	0x04, 0x17
        /*004a*/ 	.short	(.L_127 - .L_126)
.L_126:
        /*004c*/ 	.word	0x00000000
        /*0050*/ 	.short	0x0002
        /*0052*/ 	.short	0x0010
        /*0054*/ 	.byte	0x00, 0xf5, 0x21, 0x00


	//----- nvinfo : EIATTR_KPARAM_INFO
	.align		4
.L_127:
        /*0058*/ 	.byte	0x04, 0x17
        /*005a*/ 	.short	(.L_129 - .L_128)
.L_128:
        /*005c*/ 	.word	0x00000000
        /*0060*/ 	.short	0x0001
        /*0062*/ 	.short	0x0008
        /*0064*/ 	.byte	0x00, 0xf5, 0x21, 0x00


	//----- nvinfo : EIATTR_KPARAM_INFO
	.align		4
.L_129:
        /*0068*/ 	.byte	0x04, 0x17
        /*006a*/ 	.short	(.L_131 - .L_130)
.L_130:
        /*006c*/ 	.word	0x00000000
        /*0070*/ 	.short	0x0000
        /*0072*/ 	.short	0x0000
        /*0074*/ 	.byte	0x00, 0xf5, 0x21, 0x00


	//----- nvinfo : EIATTR_SPARSE_MMA_MASK
	.align		4
.L_131:
        /*0078*/ 	.byte	0x03, 0x50
        /*007a*/ 	.short	0x0000


	//----- nvinfo : EIATTR_MAXREG_COUNT
	.align		4
        /*007c*/ 	.byte	0x03, 0x1b
        /*007e*/ 	.short	0x00ff


	//----- nvinfo : EIATTR_MERCURY_ISA_VERSION
	.align		4
        /*0080*/ 	.byte	0x03, 0x5f
        /*0082*/ 	.short	0x0101


	//----- nvinfo : EIATTR_VRC_CTA_INIT_COUNT
	.align		4
        /*0084*/ 	.byte	0x02, 0x4a
	.zero		1
	.zero		1


	//----- nvinfo : EIATTR_EXIT_INSTR_OFFSETS
	.align		4
        /*0088*/ 	.byte	0x04, 0x1c
        /*008a*/ 	.short	(.L_133 - .L_132)


	//   ....[0]....
.L_132:
        /*008c*/ 	.word	0x00000200


	//   ....[1]....
        /*0090*/ 	.word	0x000002a0


	//   ....[2]....
        /*0094*/ 	.word	0x00000470


	//----- nvinfo : EIATTR_CRS_STACK_SIZE
	.align		4
.L_133:
        /*0098*/ 	.byte	0x04, 0x1e
        /*009a*/ 	.short	(.L_135 - .L_134)
.L_134:
        /*009c*/ 	.word	0x00000000


	//----- nvinfo : EIATTR_CBANK_PARAM_SIZE
	.align		4
.L_135:
        /*00a0*/ 	.byte	0x03, 0x19
        /*00a2*/ 	.short	0x002c


	//----- nvinfo : EIATTR_PARAM_CBANK
	.align		4
        /*00a4*/ 	.byte	0x04, 0x0a
        /*00a6*/ 	.short	(.L_137 - .L_136)
	.align		4
.L_136:
        /*00a8*/ 	.word	index@(.nv.constant0._Z28PJG_kernel_improved_assign_xPfS_S_S_iii)
        /*00ac*/ 	.short	0x0380
        /*00ae*/ 	.short	0x002c


	//----- nvinfo : EIATTR_SW_WAR
	.align		4
.L_137:
        /*00b0*/ 	.byte	0x04, 0x36
        /*00b2*/ 	.short	(.L_139 - .L_138)
.L_138:
        /*00b4*/ 	.word	0x00000008
.L_139:


//--------------------- .nv.info._Z34PJG_kernel_improved_multiplicationPfS_S_S_iii --------------------------
	.section	.nv.info._Z34PJG_kernel_improved_multiplicationPfS_S_S_iii,"",@"SHT_CUDA_INFO"
	.sectionflags	@""
	.align	4


	//----- nvinfo : EIATTR_CUDA_API_VERSION
	.align		4
        /*0000*/ 	.byte	0x04, 0x37
        /*0002*/ 	.short	(.L_141 - .L_140)
.L_140:
        /*0004*/ 	.word	0x00000082


	//----- nvinfo : EIATTR_KPARAM_INFO
	.align		4
.L_141:
        /*0008*/ 	.byte	0x04, 0x17
        /*000a*/ 	.short	(.L_143 - .L_142)
.L_142:
        /*000c*/ 	.word	0x00000000
        /*0010*/ 	.short	0x0006
        /*0012*/ 	.short	0x0028
        /*0014*/ 	.byte	0x00, 0xf0, 0x11, 0x00


	//----- nvinfo : EIATTR_KPARAM_INFO
	.align		4
.L_143:
        /*0018*/ 	.byte	0x04, 0x17
        /*001a*/ 	.short	(.L_145 - .L_144)
.L_144:
        /*001c*/ 	.word	0x00000000
        /*0020*/ 	.short	0x0005
        /*0022*/ 	.short	0x0024
        /*0024*/ 	.byte	0x00, 0xf0, 0x11, 0x00


	//----- nvinfo : EIATTR_KPARAM_INFO
	.align		4
.L_145:
        /*0028*/ 	.byte	0x04, 0x17
        /*002a*/ 	.short	(.L_147 - .L_146)
.L_146:
        /*002c*/ 	.word	0x00000000
        /*0030*/ 	.short	0x0004
        /*0032*/ 	.short	0x0020
        /*0034*/ 	.byte	0x00, 0xf0, 0x11, 0x00


	//----- nvinfo : EIATTR_KPARAM_INFO
	.align		4
.L_147:
        /*0038*/ 	.byte	0x04, 0x17
        /*003a*/ 	.short	(.L_149 - .L_148)
.L_148:
        /*003c*/ 	.word	0x00000000
        /*0040*/ 	.short	0x0003
        /*0042*/ 	.short	0x0018
        /*0044*/ 	.byte	0x00, 0xf5, 0x21, 0x00


	//----- nvinfo : EIATTR_KPARAM_INFO
	.align		4
.L_149:
        /*0048*/ 	.byte	0x04, 0x17
        /*004a*/ 	.short	(.L_151 - .L_150)
.L_150:
        /*004c*/ 	.word	0x00000000
        /*0050*/ 	.short	0x0002
        /*0052*/ 	.short	0x0010
        /*0054*/ 	.byte	0x00, 0xf5, 0x21, 0x00


	//----- nvinfo : EIATTR_KPARAM_INFO
	.align		4
.L_151:
        /*0058*/ 	.byte	0x04, 0x17
        /*005a*/ 	.short	(.L_153 - .L_152)
.L_152:
        /*005c*/ 	.word	0x00000000
        /*0060*/ 	.short	0x0001
        /*0062*/ 	.short	0x0008
        /*0064*/ 	.byte	0x00, 0xf5, 0x21, 0x00


	//----- nvinfo : EIATTR_KPARAM_INFO
	.align		4
.L_153:
        /*0068*/ 	.byte	0x04, 0x17
        /*006a*/ 	.short	(.L_155 - .L_154)
.L_154:
        /*006c*/ 	.word	0x00000000
        /*0070*/ 	.short	0x0000
        /*0072*/ 	.short	0x0000
        /*0074*/ 	.byte	0x00, 0xf5, 0x21, 0x00


	//----- nvinfo : EIATTR_SPARSE_MMA_MASK
	.align		4
.L_155:
        /*0078*/ 	.byte	0x03, 0x50
        /*007a*/ 	.short	0x0000


	//----- nvinfo : EIATTR_MAXREG_COUNT
	.align		4
        /*007c*/ 	.byte	0x03, 0x1b
        /*007e*/ 	.short	0x00ff


	//----- nvinfo : EIATTR_MERCURY_ISA_VERSION
	.align		4
        /*0080*/ 	.byte	0x03, 0x5f
        /*0082*/ 	.short	0x0101


	//----- nvinfo : EIATTR_VRC_CTA_INIT_COUNT
	.align		4
        /*0084*/ 	.byte	0x02, 0x4a
	.zero		1
	.zero		1


	//----- nvinfo : EIATTR_EXIT_INSTR_OFFSETS
	.align		4
        /*0088*/ 	.byte	0x04, 0x1c
        /*008a*/ 	.short	(.L_157 - .L_156)


	//   ....[0]....
.L_156:
        /*008c*/ 	.word	0x00000200


	//   ....[1]....
        /*0090*/ 	.word	0x000002e0


	//   ....[2]....
        /*0094*/ 	.word	0x000003a0


	//----- nvinfo : EIATTR_CBANK_PARAM_SIZE
	.align		4
.L_157:
        /*0098*/ 	.byte	0x03, 0x19
        /*009a*/ 	.short	0x002c


	//----- nvinfo : EIATTR_PARAM_CBANK
	.align		4
        /*009c*/ 	.byte	0x04, 0x0a
        /*009e*/ 	.short	(.L_159 - .L_158)
	.align		4
.L_158:
        /*00a0*/ 	.word	index@(.nv.constant0._Z34PJG_kernel_improved_multiplicationPfS_S_S_iii)
        /*00a4*/ 	.short	0x0380
        /*00a6*/ 	.short	0x002c


	//----- nvinfo : EIATTR_SW_WAR
	.align		4
.L_159:
        /*00a8*/ 	.byte	0x04, 0x36
        /*00aa*/ 	.short	(.L_161 - .L_160)
.L_160:
        /*00ac*/ 	.word	0x00000008
.L_161:


//--------------------- .nv.info._Z19PJG_kernel_improvedPfS_S_S_ii --------------------------
	.section	.nv.info._Z19PJG_kernel_improvedPfS_S_S_ii,"",@"SHT_CUDA_INFO"
	.sectionflags	@""
	.align	4


	//----- nvinfo : EIATTR_CUDA_API_VERSION
	.align		4
        /*0000*/ 	.byte	0x04, 0x37
        /*0002*/ 	.short	(.L_163 - .L_162)
.L_162:
        /*0004*/ 	.word	0x00000082


	//----- nvinfo : EIATTR_KPARAM_INFO
	.align		4
.L_163:
        /*0008*/ 	.byte	0x04, 0x17
        /*000a*/ 	.short	(.L_165 - .L_164)
.L_164:
        /*000c*/ 	.word	0x00000000
        /*0010*/ 	.short	0x0005
        /*0012*/ 	.short	0x0024
        /*0014*/ 	.byte	0x00, 0xf0, 0x11, 0x00


	//----- nvinfo : EIATTR_KPARAM_INFO
	.align		4
.L_165:
        /*0018*/ 	.byte	0x04, 0x17
        /*001a*/ 	.short	(.L_167 - .L_166)
.L_166:
        /*001c*/ 	.word	0x00000000
        /*0020*/ 	.short	0x0004
        /*0022*/ 	.short	0x0020
        /*0024*/ 	.byte	0x00, 0xf0, 0x11, 0x00


	//----- nvinfo : EIATTR_KPARAM_INFO
	.align		4
.L_167:
        /*0028*/ 	.byte	0x04, 0x17
        /*002a*/ 	.short	(.L_169 - .L_168)
.L_168:
        /*002c*/ 	.word	0x00000000
        /*0030*/ 	.short	0x0003
        /*0032*/ 	.short	0x0018
        /*0034*/ 	.byte	0x00, 0xf5, 0x21, 0x00


	//----- nvinfo : EIATTR_KPARAM_INFO
	.align		4
.L_169:
        /*0038*/ 	.byte	0x04, 0x17
        /*003a*/ 	.short	(.L_171 - .L_170)
.L_170:
        /*003c*/ 	.word	0x00000000
        /*0040*/ 	.short	0x0002
        /*0042*/ 	.short	0x0010
        /*0044*/ 	.byte	0x00, 0xf5, 0x21, 0x00


	//----- nvinfo : EIATTR_KPARAM_INFO
	.align		4
.L_171:
        /*0048*/ 	.byte	0x04, 0x17
        /*004a*/ 	.short	(.L_173 - .L_172)
.L_172:
        /*004c*/ 	.word	0x00000000
        /*0050*/ 	.short	0x0001
        /*0052*/ 	.short	0x0008
        /*0054*/ 	.byte	0x00, 0xf5, 0x21, 0x00


	//----- nvinfo : EIATTR_KPARAM_INFO
	.align		4
.L_173:
        /*0058*/ 	.byte	0x04, 0x17
        /*005a*/ 	.short	(.L_175 - .L_174)
.L_174:
        /*005c*/ 	.word	0x00000000
        /*0060*/ 	.short	0x0000
        /*0062*/ 	.short	0x0000
        /*0064*/ 	.byte	0x00, 0xf5, 0x21, 0x00


	//----- nvinfo : EIATTR_SPARSE_MMA_MASK
	.align		4
.L_175:
        /*0068*/ 	.byte	0x03, 0x50
        /*006a*/ 	.short	0x0000


	//----- nvinfo : EIATTR_MAXREG_COUNT
	.align		4
        /*006c*/ 	.byte	0x03, 0x1b
        /*006e*/ 	.short	0x00ff


	//----- nvinfo : EIATTR_NUM_BARRIERS
	.align		4
        /*0070*/ 	.byte	0x02, 0x4c
        /*0072*/ 	.byte	0x01
	.zero		1


	//----- nvinfo : EIATTR_MERCURY_ISA_VERSION
	.align		4
        /*0074*/ 	.byte	0x03, 0x5f
        /*0076*/ 	.short	0x0101


	//----- nvinfo : EIATTR_VRC_CTA_INIT_COUNT
	.align		4
        /*0078*/ 	.byte	0x02, 0x4a
	.zero		1
	.zero		1


	//----- nvinfo : EIATTR_EXIT_INSTR_OFFSETS
	.align		4
        /*007c*/ 	.byte	0x04, 0x1c
        /*007e*/ 	.short	(.L_177 - .L_176)


	//   ....[0]....
.L_176:
        /*0080*/ 	.word	0x00000200


	//   ....[1]....
        /*0084*/ 	.word	0x00000220


	//   ....[2]....
        /*0088*/ 	.word	0x00000d10


	//----- nvinfo : EIATTR_CRS_STACK_SIZE
	.align		4
.L_177:
        /*008c*/ 	.byte	0x04, 0x1e
        /*008e*/ 	.short	(.L_179 - .L_178)
.L_178:
        /*0090*/ 	.word	0x00000000


	//----- nvinfo : EIATTR_CBANK_PARAM_SIZE
	.align		4
.L_179:
        /*0094*/ 	.byte	0x03, 0x19
        /*0096*/ 	.short	0x0028


	//----- nvinfo : EIATTR_PARAM_CBANK
	.align		4
        /*0098*/ 	.byte	0x04, 0x0a
        /*009a*/ 	.short	(.L_181 - .L_180)
	.align		4
.L_180:
        /*009c*/ 	.word	index@(.nv.constant0._Z19PJG_kernel_improvedPfS_S_S_ii)
        /*00a0*/ 	.short	0x0380
        /*00a2*/ 	.short	0x0028


	//----- nvinfo : EIATTR_SW_WAR
	.align		4
.L_181:
        /*00a4*/ 	.byte	0x04, 0x36
        /*00a6*/ 	.short	(.L_183 - .L_182)
.L_182:
        /*00a8*/ 	.word	0x00000008
.L_183:


//--------------------- .nv.info._Z34calculate_x_for_row_based_parallelPfS_S_S_ii --------------------------
	.section	.nv.info._Z34calculate_x_for_row_based_parallelPfS_S_S_ii,"",@"SHT_CUDA_INFO"
	.sectionflags	@""
	.align	4


	//----- nvinfo : EIATTR_CUDA_API_VERSION
	.align		4
        /*0000*/ 	.byte	0x04, 0x37
        /*0002*/ 	.short	(.L_185 - .L_184)
.L_184:
        /*0004*/ 	.word	0x00000082


	//----- nvinfo : EIATTR_KPARAM_INFO
	.align		4
.L_185:
        /*0008*/ 	.byte	0x04, 0x17
        /*000a*/ 	.short	(.L_187 - .L_186)
.L_186:
        /*000c*/ 	.word	0x00000000
        /*0010*/ 	.short	0x0005
        /*0012*/ 	.short	0x0024
        /*0014*/ 	.byte	0x00, 0xf0, 0x11, 0x00


	//----- nvinfo : EIATTR_KPARAM_INFO
	.align		4
.L_187:
        /*0018*/ 	.byte	0x04, 0x17
        /*001a*/ 	.short	(.L_189 - .L_188)
.L_188:
        /*001c*/ 	.word	0x00000000
        /*0020*/ 	.short	0x0004
        /*0022*/ 	.short	0x0020
        /*0024*/ 	.byte	0x00, 0xf0, 0x11, 0x00


	//----- nvinfo : EIATTR_KPARAM_INFO
	.align		4
.L_189:
        /*0028*/ 	.byte	0x04, 0x17
        /*002a*/ 	.short	(.L_191 - .L_190)
.L_190:
        /*002c*/ 	.word	0x00000000
        /*0030*/ 	.short	0x0003
        /*0032*/ 	.short	0x0018
        /*0034*/ 	.byte	0x00, 0xf5, 0x21, 0x00


	//----- nvinfo : EIATTR_KPARAM_INFO
	.align		4
.L_191:
        /*0038*/ 	.byte	0x04, 0x17
        /*003a*/ 	.short	(.L_193 - .L_192)
.L_192:
        /*003c*/ 	.word	0x00000000
        /*0040*/ 	.short	0x0002
        /*0042*/ 	.short	0x0010
        /*0044*/ 	.byte	0x00, 0xf5, 0x21, 0x00


	//----- nvinfo : EIATTR_KPARAM_INFO
	.align		4
.L_193:
        /*0048*/ 	.byte	0x04, 0x17
        /*004a*/ 	.short	(.L_195 - .L_194)
.L_194:
        /*004c*/ 	.word	0x00000000
        /*0050*/ 	.short	0x0001
        /*0052*/ 	.short	0x0008
        /*0054*/ 	.byte	0x00, 0xf5, 0x21, 0x00


	//----- nvinfo : EIATTR_KPARAM_INFO
	.align		4
.L_195:
        /*0058*/ 	.byte	0x04, 0x17
        /*005a*/ 	.short	(.L_197 - .L_196)
.L_196:
        /*005c*/ 	.word	0x00000000
        /*0060*/ 	.short	0x0000
        /*0062*/ 	.short	0x0000
        /*0064*/ 	.byte	0x00, 0xf5, 0x21, 0x00


	//----- nvinfo : EIATTR_SPARSE_MMA_MASK
	.align		4
.L_197:
        /*0068*/ 	.byte	0x03, 0x50
        /*006a*/ 	.short	0x0000


	//----- nvinfo : EIATTR_MAXREG_COUNT
	.align		4
        /*006c*/ 	.byte	0x03, 0x1b
        /*006e*/ 	.short	0x00ff


	//----- nvinfo : EIATTR_MERCURY_ISA_VERSION
	.align		4
        /*0070*/ 	.byte	0x03, 0x5f
        /*0072*/ 	.short	0x0101


	//----- nvinfo : EIATTR_VRC_CTA_INIT_COUNT
	.align		4
        /*0074*/ 	.byte	0x02, 0x4a
	.zero		1
	.zero		1


	//----- nvinfo : EIATTR_EXIT_INSTR_OFFSETS
	.align		4
        /*0078*/ 	.byte	0x04, 0x1c
        /*007a*/ 	.short	(.L_199 - .L_198)


	//   ....[0]....
.L_198:
        /*007c*/ 	.word	0x00000070


	//   ....[1]....
        /*0080*/ 	.word	0x00000220


	//----- nvinfo : EIATTR_CRS_STACK_SIZE
	.align		4
.L_199:
        /*0084*/ 	.byte	0x04, 0x1e
        /*0086*/ 	.short	(.L_201 - .L_200)
.L_200:
        /*0088*/ 	.word	0x00000000


	//----- nvinfo : EIATTR_CBANK_PARAM_SIZE
	.align		4
.L_201:
        /*008c*/ 	.byte	0x03, 0x19
        /*008e*/ 	.short	0x0028


	//----- nvinfo : EIATTR_PARAM_CBANK
	.align		4
        /*0090*/ 	.byte	0x04, 0x0a
        /*0092*/ 	.short	(.L_203 - .L_202)
	.align		4
.L_202:
        /*0094*/ 	.word	index@(.nv.constant0._Z34calculate_x_for_row_based_parallelPfS_S_S_ii)
        /*0098*/ 	.short	0x0380
        /*009a*/ 	.short	0x0028


	//----- nvinfo : EIATTR_SW_WAR
	.align		4
.L_203:
        /*009c*/ 	.byte	0x04, 0x36
        /*009e*/ 	.short	(.L_205 - .L_204)
.L_204:
        /*00a0*/ 	.word	0x00000008
.L_205:


//--------------------- .nv.info._Z26inner_calculation_parallelPfS_S_S_ii --------------------------
	.section	.nv.info._Z26inner_calculation_parallelPfS_S_S_ii,"",@"SHT_CUDA_INFO"
	.sectionflags	@""
	.align	4


	//----- nvinfo : EIATTR_CUDA_API_VERSION
	.align		4
        /*0000*/ 	.byte	0x04, 0x37
        /*0002*/ 	.short	(.L_207 - .L_206)
.L_206:
        /*0004*/ 	.word	0x00000082


	//----- nvinfo : EIATTR_KPARAM_INFO
	.align		4
.L_207:
        /*0008*/ 	.byte	0x04, 0x17
        /*000a*/ 	.short	(.L_209 - .L_208)
.L_208:
        /*000c*/ 	.word	0x00000000
        /*0010*/ 	.short	0x0005
        /*0012*/ 	.short	0x0024
        /*0014*/ 	.byte	0x00, 0xf0, 0x11, 0x00


	//----- nvinfo : EIATTR_KPARAM_INFO
	.align		4
.L_209:
        /*0018*/ 	.byte	0x04, 0x17
        /*001a*/ 	.short	(.L_211 - .L_210)
.L_210:
        /*001c*/ 	.word	0x00000000
        /*0020*/ 	.short	0x0004
        /*0022*/ 	.short	0x0020
        /*0024*/ 	.byte	0x00, 0xf0, 0x11, 0x00


	//----- nvinfo : EIATTR_KPARAM_INFO
	.align		4
.L_211:
        /*0028*/ 	.byte	0x04, 0x17
        /*002a*/ 	.short	(.L_213 - .L_212)
.L_212:
        /*002c*/ 	.word	0x00000000
        /*0030*/ 	.short	0x0003
        /*0032*/ 	.short	0x0018
        /*0034*/ 	.byte	0x00, 0xf5, 0x21, 0x00


	//----- nvinfo : EIATTR_KPARAM_INFO
	.align		4
.L_213:
        /*0038*/ 	.byte	0x04, 0x17
        /*003a*/ 	.short	(.L_215 - .L_214)
.L_214:
        /*003c*/ 	.word	0x00000000
        /*0040*/ 	.short	0x0002
        /*0042*/ 	.short	0x0010
        /*0044*/ 	.byte	0x00, 0xf5, 0x21, 0x00


	//----- nvinfo : EIATTR_KPARAM_INFO
	.align		4
.L_215:
        /*0048*/ 	.byte	0x04, 0x17
        /*004a*/ 	.short	(.L_217 - .L_216)
.L_216:
        /*004c*/ 	.word	0x00000000
        /*0050*/ 	.short	0x0001
        /*0052*/ 	.short	0x0008
        /*0054*/ 	.byte	0x00, 0xf5, 0x21, 0x00


	//----- nvinfo : EIATTR_KPARAM_INFO
	.align		4
.L_217:
        /*0058*/ 	.byte	0x04, 0x17
        /*005a*/ 	.short	(.L_219 - .L_218)
.L_218:
        /*005c*/ 	.word	0x00000000
        /*0060*/ 	.short	0x0000
        /*0062*/ 	.short	0x0000
        /*0064*/ 	.byte	0x00, 0xf5, 0x21, 0x00


	//----- nvinfo : EIATTR_SPARSE_MMA_MASK
	.align		4
.L_219:
        /*0068*/ 	.byte	0x03, 0x50
        /*006a*/ 	.short	0x0000


	//----- nvinfo : EIATTR_MAXREG_COUNT
	.align		4
        /*006c*/ 	.byte	0x03, 0x1b
        /*006e*/ 	.short	0x00ff


	//----- nvinfo : EIATTR_MERCURY_ISA_VERSION
	.align		4
        /*0070*/ 	.byte	0x03, 0x5f
        /*0072*/ 	.short	0x0101


	//----- nvinfo : EIATTR_VRC_CTA_INIT_COUNT
	.align		4
        /*0074*/ 	.byte	0x02, 0x4a
	.zero		1
	.zero		1


	//----- nvinfo : EIATTR_EXIT_INSTR_OFFSETS
	.align		4
        /*0078*/ 	.byte	0x04, 0x1c
        /*007a*/ 	.short	(.L_221 - .L_220)


	//   ....[0]....
.L_220:
        /*007c*/ 	.word	0x000000b0


	//   ....[1]....
        /*0080*/ 	.word	0x000000e0


	//   ....[2]....
        /*0084*/ 	.word	0x000001a0


	//----- nvinfo : EIATTR_CBANK_PARAM_SIZE
	.align		4
.L_221:
        /*0088*/ 	.byte	0x03, 0x19
        /*008a*/ 	.short	0x0028


	//----- nvinfo : EIATTR_PARAM_CBANK
	.align		4
        /*008c*/ 	.byte	0x04, 0x0a
        /*008e*/ 	.short	(.L_223 - .L_222)
	.align		4
.L_222:
        /*0090*/ 	.word	index@(.nv.constant0._Z26inner_calculation_parallelPfS_S_S_ii)
        /*0094*/ 	.short	0x0380
        /*0096*/ 	.short	0x0028


	//----- nvinfo : EIATTR_SW_WAR
	.align		4
.L_223:
        /*0098*/ 	.byte	0x04, 0x36
        /*009a*/ 	.short	(.L_225 - .L_224)
.L_224:
        /*009c*/ 	.word	0x00000008
.L_225:


//--------------------- .nv.info._Z26outer_calculation_parallelPfS_S_S_i --------------------------
	.section	.nv.info._Z26outer_calculation_parallelPfS_S_S_i,"",@"SHT_CUDA_INFO"
	.sectionflags	@""
	.align	4


	//----- nvinfo : EIATTR_CUDA_API_VERSION
	.align		4
        /*0000*/ 	.byte	0x04, 0x37
        /*0002*/ 	.short	(.L_227 - .L_226)
.L_226:
        /*0004*/ 	.word	0x00000082


	//----- nvinfo : EIATTR_KPARAM_INFO
	.align		4
.L_227:
        /*0008*/ 	.byte	0x04, 0x17
        /*000a*/ 	.short	(.L_229 - .L_228)
.L_228:
        /*000c*/ 	.word	0x00000000
        /*0010*/ 	.short	0x0004
        /*0012*/ 	.short	0x0020
        /*0014*/ 	.byte	0x00, 0xf0, 0x11, 0x00


	//----- nvinfo : EIATTR_KPARAM_INFO
	.align		4
.L_229:
        /*0018*/ 	.byte	0x04, 0x17
        /*001a*/ 	.short	(.L_231 - .L_230)
.L_230:
        /*001c*/ 	.word	0x00000000
        /*0020*/ 	.short	0x0003
        /*0022*/ 	.short	0x0018
        /*0024*/ 	.byte	0x00, 0xf5, 0x21, 0x00


	//----- nvinfo : EIATTR_KPARAM_INFO
	.align		4
.L_231:
        /*0028*/ 	.byte	0x04, 0x17
        /*002a*/ 	.short	(.L_233 - .L_232)
.L_232:
        /*002c*/ 	.word	0x00000000
        /*0030*/ 	.short	0x0002
        /*0032*/ 	.short	0x0010
        /*0034*/ 	.byte	0x00, 0xf5, 0x21, 0x00


	//----- nvinfo : EIATTR_KPARAM_INFO
	.align		4
.L_233:
        /*0038*/ 	.byte	0x04, 0x17
        /*003a*/ 	.short	(.L_235 - .L_234)
.L_234:
        /*003c*/ 	.word	0x00000000
        /*0040*/ 	.short	0x0001
        /*0042*/ 	.short	0x0008
        /*0044*/ 	.byte	0x00, 0xf5, 0x21, 0x00


	//----- nvinfo : EIATTR_KPARAM_INFO
	.align		4
.L_235:
        /*0048*/ 	.byte	0x04, 0x17
        /*004a*/ 	.short	(.L_237 - .L_236)
.L_236:
        /*004c*/ 	.word	0x00000000
        /*0050*/ 	.short	0x0000
        /*0052*/ 	.short	0x0000
        /*0054*/ 	.byte	0x00, 0xf5, 0x21, 0x00


	//----- nvinfo : EIATTR_SPARSE_MMA_MASK
	.align		4
.L_237:
        /*0058*/ 	.byte	0x03, 0x50
        /*005a*/ 	.short	0x0000


	//----- nvinfo : EIATTR_MAXREG_COUNT
	.align		4
        /*005c*/ 	.byte	0x03, 0x1b
        /*005e*/ 	.short	0x00ff


	//----- nvinfo : EIATTR_MERCURY_ISA_VERSION
	.align		4
        /*0060*/ 	.byte	0x03, 0x5f
        /*0062*/ 	.short	0x0101


	//----- nvinfo : EIATTR_VRC_CTA_INIT_COUNT
	.align		4
        /*0064*/ 	.byte	0x02, 0x4a
	.zero		1
	.zero		1


	//----- nvinfo : EIATTR_EXIT_INSTR_OFFSETS
	.align		4
        /*0068*/ 	.byte	0x04, 0x1c
        /*006a*/ 	.short	(.L_239 - .L_238)


	//   ....[0]....
.L_238:
        /*006c*/ 	.word	0x00000070


	//   ....[1]....
        /*0070*/ 	.word	0x00000bd0


	//----- nvinfo : EIATTR_CRS_STACK_SIZE
	.align		4
.L_239:
        /*0074*/ 	.byte	0x04, 0x1e
        /*0076*/ 	.short	(.L_241 - .L_240)
.L_240:
        /*0078*/ 	.word	0x00000000


	//----- nvinfo : EIATTR_CBANK_PARAM_SIZE
	.align		4
.L_241:
        /*007c*/ 	.byte	0x03, 0x19
        /*007e*/ 	.short	0x0024


	//----- nvinfo : EIATTR_PARAM_CBANK
	.align		4
        /*0080*/ 	.byte	0x04, 0x0a
        /*0082*/ 	.short	(.L_243 - .L_242)
	.align		4
.L_242:
        /*0084*/ 	.word	index@(.nv.constant0._Z26outer_calculation_parallelPfS_S_S_i)
        /*0088*/ 	.short	0x0380
        /*008a*/ 	.short	0x0024


	//----- nvinfo : EIATTR_SW_WAR
	.align		4
.L_243:
        /*008c*/ 	.byte	0x04, 0x36
        /*008e*/ 	.short	(.L_245 - .L_244)
.L_244:
        /*0090*/ 	.word	0x00000008
.L_245:


//--------------------- .nv.info._Z21update_X_PJG_parallelPfS_iii --------------------------
	.section	.nv.info._Z21update_X_PJG_parallelPfS_iii,"",@"SHT_CUDA_INFO"
	.sectionflags	@""
	.align	4


	//----- nvinfo : EIATTR_CUDA_API_VERSION
	.align		4
        /*0000*/ 	.byte	0x04, 0x37
        /*0002*/ 	.short	(.L_247 - .L_246)
.L_246:
        /*0004*/ 	.word	0x00000082


	//----- nvinfo : EIATTR_KPARAM_INFO
	.align		4
.L_247:
        /*0008*/ 	.byte	0x04, 0x17
        /*000a*/ 	.short	(.L_249 - .L_248)
.L_248:
        /*000c*/ 	.word	0x00000000
        /*0010*/ 	.short	0x0004
        /*0012*/ 	.short	0x0018
        /*0014*/ 	.byte	0x00, 0xf0, 0x11, 0x00


	//----- nvinfo : EIATTR_KPARAM_INFO
	.align		4
.L_249:
        /*0018*/ 	.byte	0x04, 0x17
        /*001a*/ 	.short	(.L_251 - .L_250)
.L_250:
        /*001c*/ 	.word	0x00000000
        /*0020*/ 	.short	0x0003
        /*0022*/ 	.short	0x0014
        /*0024*/ 	.byte	0x00, 0xf0, 0x11, 0x00


	//----- nvinfo : EIATTR_KPARAM_INFO
	.align		4
.L_251:
        /*0028*/ 	.byte	0x04, 0x17
        /*002a*/ 	.short	(.L_253 - .L_252)
.L_252:
        /*002c*/ 	.word	0x00000000
        /*0030*/ 	.short	0x0002
        /*0032*/ 	.short	0x0010
        /*0034*/ 	.byte	0x00, 0xf0, 0x11, 0x00


	//----- nvinfo : EIATTR_KPARAM_INFO
	.align		4
.L_253:
        /*0038*/ 	.byte	0x04, 0x17
        /*003a*/ 	.short	(.L_255 - .L_254)
.L_254:
        /*003c*/ 	.word	0x00000000
        /*0040*/ 	.short	0x0001
        /*0042*/ 	.short	0x0008
        /*0044*/ 	.byte	0x00, 0xf5, 0x21, 0x00


	//----- nvinfo : EIATTR_KPARAM_INFO
	.align		4
.L_255:
        /*0048*/ 	.byte	0x04, 0x17
        /*004a*/ 	.short	(.L_257 - .L_256)
.L_256:
        /*004c*/ 	.word	0x00000000
        /*0050*/ 	.short	0x0000
        /*0052*/ 	.short	0x0000
        /*0054*/ 	.byte	0x00, 0xf5, 0x21, 0x00


	//----- nvinfo : EIATTR_SPARSE_MMA_MASK
	.align		4
.L_257:
        /*0058*/ 	.byte	0x03, 0x50
        /*005a*/ 	.short	0x0000


	//----- nvinfo : EIATTR_MAXREG_COUNT
	.align		4
        /*005c*/ 	.byte	0x03, 0x1b
        /*005e*/ 	.short	0x00ff


	//----- nvinfo : EIATTR_MERCURY_ISA_VERSION
	.align		4
        /*0060*/ 	.byte	0x03, 0x5f
        /*0062*/ 	.short	0x0101


	//----- nvinfo : EIATTR_VRC_CTA_INIT_COUNT
	.align		4
        /*0064*/ 	.byte	0x02, 0x4a
	.zero		1
	.zero		1


	//----- nvinfo : EIATTR_EXIT_INSTR_OFFSETS
	.align		4
        /*0068*/ 	.byte	0x04, 0x1c
        /*006a*/ 	.short	(.L_259 - .L_258)


	//   ....[0]....
.L_258:
        /*006c*/ 	.word	0x000000a0


	//   ....[1]....
        /*0070*/ 	.word	0x00000120


	//----- nvinfo : EIATTR_CBANK_PARAM_SIZE
	.align		4
.L_259:
        /*0074*/ 	.byte	0x03, 0x19
        /*0076*/ 	.short	0x001c


	//----- nvinfo : EIATTR_PARAM_CBANK
	.align		4
        /*0078*/ 	.byte	0x04, 0x0a
        /*007a*/ 	.short	(.L_261 - .L_260)
	.align		4
.L_260:
        /*007c*/ 	.word	index@(.nv.constant0._Z21update_X_PJG_parallelPfS_iii)
        /*0080*/ 	.short	0x0380
        /*0082*/ 	.short	0x001c


	//----- nvinfo : EIATTR_SW_WAR
	.align		4
.L_261:
        /*0084*/ 	.byte	0x04, 0x36
        /*0086*/ 	.short	(.L_263 - .L_262)
.L_262:
        /*0088*/ 	.word	0x00000008
.L_263:


//--------------------- .nv.info._Z10PJG_kernelPfS_S_S_iii --------------------------
	.section	.nv.info._Z10PJG_kernelPfS_S_S_iii,"",@"SHT_CUDA_INFO"
	.sectionflags	@""
	.align	4


	//----- nvinfo : EIATTR_CUDA_API_VERSION
	.align		4
        /*0000*/ 	.byte	0x04, 0x37
        /*0002*/ 	.short	(.L_265 - .L_264)
.L_264:
        /*0004*/ 	.word	0x00000082


	//----- nvinfo : EIATTR_KPARAM_INFO
	.align		4
.L_265:
        /*0008*/ 	.byte	0x04, 0x17
        /*000a*/ 	.short	(.L_267 - .L_266)
.L_266:
        /*000c*/ 	.word	0x00000000
        /*0010*/ 	.short	0x0006
        /*0012*/ 	.short	0x0028
        /*0014*/ 	.byte	0x00, 0xf0, 0x11, 0x00


	//----- nvinfo : EIATTR_KPARAM_INFO
	.align		4
.L_267:
        /*0018*/ 	.byte	0x04, 0x17
        /*001a*/ 	.short	(.L_269 - .L_268)
.L_268:
        /*001c*/ 	.word	0x00000000
        /*0020*/ 	.short	0x0005
        /*0022*/ 	.short	0x0024
        /*0024*/ 	.byte	0x00, 0xf0, 0x11, 0x00


	//----- nvinfo : EIATTR_KPARAM_INFO
	.align		4
.L_269:
        /*0028*/ 	.byte	0x04, 0x17
        /*002a*/ 	.short	(.L_271 - .L_270)
.L_270:
        /*002c*/ 	.word	0x00000000
        /*0030*/ 	.short	0x0004
        /*0032*/ 	.short	0x0020
        /*0034*/ 	.byte	0x00, 0xf0, 0x11, 0x00


	//----- nvinfo : EIATTR_KPARAM_INFO
	.align		4
.L_271:
        /*0038*/ 	.byte	0x04, 0x17
        /*003a*/ 	.short	(.L_273 - .L_272)
.L_272:
        /*003c*/ 	.word	0x00000000
        /*0040*/ 	.short	0x0003
        /*0042*/ 	.short	0x0018
        /*0044*/ 	.byte	0x00, 0xf5, 0x21, 0x00


	//----- nvinfo : EIATTR_KPARAM_INFO
	.align		4
.L_273:
        /*0048*/ 	.byte	0x04, 0x17
        /*004a*/ 	.short	(.L_275 - .L_274)
.L_274:
        /*004c*/ 	.word	0x00000000
        /*0050*/ 	.short	0x0002
        /*0052*/ 	.short	0x0010
        /*0054*/ 	.byte	0x00, 0xf5, 0x21, 0x00


	//----- nvinfo : EIATTR_KPARAM_INFO
	.align		4
.L_275:
        /*0058*/ 	.byte	0x04, 0x17
        /*005a*/ 	.short	(.L_277 - .L_276)
.L_276:
        /*005c*/ 	.word	0x00000000
        /*0060*/ 	.short	0x0001
        /*0062*/ 	.short	0x0008
        /*0064*/ 	.byte	0x00, 0xf5, 0x21, 0x00


	//----- nvinfo : EIATTR_KPARAM_INFO
	.align		4
.L_277:
        /*0068*/ 	.byte	0x04, 0x17
        /*006a*/ 	.short	(.L_279 - .L_278)
.L_278:
        /*006c*/ 	.word	0x00000000
        /*0070*/ 	.short	0x0000
        /*0072*/ 	.short	0x0000
        /*0074*/ 	.byte	0x00, 0xf5, 0x21, 0x00


	//----- nvinfo : EIATTR_SPARSE_MMA_MASK
	.align		4
.L_279:
        /*0078*/ 	.byte	0x03, 0x50
        /*007a*/ 	.short	0x0000


	//----- nvinfo : EIATTR_MAXREG_COUNT
	.align		4
        /*007c*/ 	.byte	0x03, 0x1b
        /*007e*/ 	.short	0x00ff


	//----- nvinfo : EIATTR_MERCURY_ISA_VERSION
	.align		4
        /*0080*/ 	.byte	0x03, 0x5f
        /*0082*/ 	.short	0x0101


	//----- nvinfo : EIATTR_VRC_CTA_INIT_COUNT
	.align		4
        /*0084*/ 	.byte	0x02, 0x4a
	.zero		1
	.zero		1


	//----- nvinfo : EIATTR_EXIT_INSTR_OFFSETS
	.align		4
        /*0088*/ 	.byte	0x04, 0x1c
        /*008a*/ 	.short	(.L_281 - .L_280)


	//   ....[0]....
.L_280:
        /*008c*/ 	.word	0x00000070


	//   ....[1]....
        /*0090*/ 	.word	0x000000c0


	//   ....[2]....
        /*0094*/ 	.word	0x00001760


	//----- nvinfo : EIATTR_CRS_STACK_SIZE
	.align		4
.L_281:
        /*0098*/ 	.byte	0x04, 0x1e
        /*009a*/ 	.short	(.L_283 - .L_282)
.L_282:
        /*009c*/ 	.word	0x00000000


	//----- nvinfo : EIATTR_CBANK_PARAM_SIZE
	.align		4
.L_283:
        /*00a0*/ 	.byte	0x03, 0x19
        /*00a2*/ 	.short	0x002c


	//----- nvinfo : EIATTR_PARAM_CBANK
	.align		4
        /*00a4*/ 	.byte	0x04, 0x0a
        /*00a6*/ 	.short	(.L_285 - .L_284)
	.align		4
.L_284:
        /*00a8*/ 	.word	index@(.nv.constant0._Z10PJG_kernelPfS_S_S_iii)
        /*00ac*/ 	.short	0x0380
        /*00ae*/ 	.short	0x002c


	//----- nvinfo : EIATTR_SW_WAR
	.align		4
.L_285:
        /*00b0*/ 	.byte	0x04, 0x36
        /*00b2*/ 	.short	(.L_287 - .L_286)
.L_286:
        /*00b4*/ 	.word	0x00000008
.L_287:


//--------------------- .nv.info._Z14execute_sum_v2Pfii --------------------------
	.section	.nv.info._Z14execute_sum_v2Pfii,"",@"SHT_CUDA_INFO"
	.sectionflags	@""
	.align	4


	//----- nvinfo : EIATTR_CUDA_API_VERSION
	.align		4
        /*0000*/ 	.byte	0x04, 0x37
        /*0002*/ 	.short	(.L_289 - .L_288)
.L_288:
        /*0004*/ 	.word	0x00000082


	//----- nvinfo : EIATTR_KPARAM_INFO
	.align		4
.L_289:
        /*0008*/ 	.byte	0x04, 0x17
        /*000a*/ 	.short	(.L_291 - .L_290)
.L_290:
        /*000c*/ 	.word	0x00000000
        /*0010*/ 	.short	0x0002
        /*0012*/ 	.short	0x000c
        /*0014*/ 	.byte	0x00, 0xf0, 0x11, 0x00


	//----- nvinfo : EIATTR_KPARAM_INFO
	.align		4
.L_291:
        /*0018*/ 	.byte	0x04, 0x17
        /*001a*/ 	.short	(.L_293 - .L_292)
.L_292:
        /*001c*/ 	.word	0x00000000
        /*0020*/ 	.short	0x0001
        /*0022*/ 	.short	0x0008
        /*0024*/ 	.byte	0x00, 0xf0, 0x11, 0x00


	//----- nvinfo : EIATTR_KPARAM_INFO
	.align		4
.L_293:
        /*0028*/ 	.byte	0x04, 0x17
        /*002a*/ 	.short	(.L_295 - .L_294)
.L_294:
        /*002c*/ 	.word	0x00000000
        /*0030*/ 	.short	0x0000
        /*0032*/ 	.short	0x0000
        /*0034*/ 	.byte	0x00, 0xf5, 0x21, 0x00


	//----- nvinfo : EIATTR_SPARSE_MMA_MASK
	.align		4
.L_295:
        /*0038*/ 	.byte	0x03, 0x50
        /*003a*/ 	.short	0x0000


	//----- nvinfo : EIATTR_MAXREG_COUNT
	.align		4
        /*003c*/ 	.byte	0x03, 0x1b
        /*003e*/ 	.short	0x00ff


	//----- nvinfo : EIATTR_MERCURY_ISA_VERSION
	.align		4
        /*0040*/ 	.byte	0x03, 0x5f
        /*0042*/ 	.short	0x0101


	//----- nvinfo : EIATTR_VRC_CTA_INIT_COUNT
	.align		4
        /*0044*/ 	.byte	0x02, 0x4a
	.zero		1
	.zero		1


	//----- nvinfo : EIATTR_EXIT_INSTR_OFFSETS
	.align		4
        /*0048*/ 	.byte	0x04, 0x1c
        /*004a*/ 	.short	(.L_297 - .L_296)


	//   ....[0]....
.L_296:
        /*004c*/ 	.word	0x00000070


	//   ....[1]....
        /*0050*/ 	.word	0x000001f0


	//   ....[2]....
        /*0054*/ 	.word	0x00000230


	//   ....[3]....
        /*0058*/ 	.word	0x000002c0


	//----- nvinfo : EIATTR_CBANK_PARAM_SIZE
	.align		4
.L_297:
        /*005c*/ 	.byte	0x03, 0x19
        /*005e*/ 	.short	0x0010


	//----- nvinfo : EIATTR_PARAM_CBANK
	.align		4
        /*0060*/ 	.byte	0x04, 0x0a
        /*0062*/ 	.short	(.L_299 - .L_298)
	.align		4
.L_298:
        /*0064*/ 	.word	index@(.nv.constant0._Z14execute_sum_v2Pfii)
        /*0068*/ 	.short	0x0380
        /*006a*/ 	.short	0x0010


	//----- nvinfo : EIATTR_SW_WAR
	.align		4
.L_299:
        /*006c*/ 	.byte	0x04, 0x36
        /*006e*/ 	.short	(.L_301 - .L_300)
.L_300:
        /*0070*/ 	.word	0x00000008
.L_301:


//--------------------- .nv.info._Z11execute_sumPfS_i --------------------------
	.section	.nv.info._Z11execute_sumPfS_i,"",@"SHT_CUDA_INFO"
	.sectionflags	@""
	.align	4


	//----- nvinfo : EIATTR_CUDA_API_VERSION
	.align		4
        /*0000*/ 	.byte	0x04, 0x37
        /*0002*/ 	.short	(.L_303 - .L_302)
.L_302:
        /*0004*/ 	.word	0x00000082


	//----- nvinfo : EIATTR_KPARAM_INFO
	.align		4
.L_303:
        /*0008*/ 	.byte	0x04, 0x17
        /*000a*/ 	.short	(.L_305 - .L_304)
.L_304:
        /*000c*/ 	.word	0x00000000
        /*0010*/ 	.short	0x0002
        /*0012*/ 	.short	0x0010
        /*0014*/ 	.byte	0x00, 0xf0, 0x11, 0x00


	//----- nvinfo : EIATTR_KPARAM_INFO
	.align		4
.L_305:
        /*0018*/ 	.byte	0x04, 0x17
        /*001a*/ 	.short	(.L_307 - .L_306)
.L_306:
        /*001c*/ 	.word	0x00000000
        /*0020*/ 	.short	0x0001
        /*0022*/ 	.short	0x0008
        /*0024*/ 	.byte	0x00, 0xf5, 0x21, 0x00


	//----- nvinfo : EIATTR_KPARAM_INFO
	.align		4
.L_307:
        /*0028*/ 	.byte	0x04, 0x17
        /*002a*/ 	.short	(.L_309 - .L_308)
.L_308:
        /*002c*/ 	.word	0x00000000
        /*0030*/ 	.short	0x0000
        /*0032*/ 	.short	0x0000
        /*0034*/ 	.byte	0x00, 0xf5, 0x21, 0x00


	//----- nvinfo : EIATTR_SPARSE_MMA_MASK
	.align		4
.L_309:
        /*0038*/ 	.byte	0x03, 0x50
        /*003a*/ 	.short	0x0000


	//----- nvinfo : EIATTR_MAXREG_COUNT
	.align		4
        /*003c*/ 	.byte	0x03, 0x1b
        /*003e*/ 	.short	0x00ff


	//----- nvinfo : EIATTR_NUM_BARRIERS
	.align		4
        /*0040*/ 	.byte	0x02, 0x4c
        /*0042*/ 	.byte	0x01
	.zero		1


	//----- nvinfo : EIATTR_MERCURY_ISA_VERSION
	.align		4
        /*0044*/ 	.byte	0x03, 0x5f
        /*0046*/ 	.short	0x0101


	//----- nvinfo : EIATTR_VRC_CTA_INIT_COUNT
	.align		4
        /*0048*/ 	.byte	0x02, 0x4a
	.zero		1
	.zero		1


	//----- nvinfo : EIATTR_EXIT_INSTR_OFFSETS
	.align		4
        /*004c*/ 	.byte	0x04, 0x1c
        /*004e*/ 	.short	(.L_311 - .L_310)


	//   ....[0]....
.L_310:
        /*0050*/ 	.word	0x00000070


	//   ....[1]....
        /*0054*/ 	.word	0x00000620


	//   ....[2]....
        /*0058*/ 	.word	0x00000670


	//----- nvinfo : EIATTR_CRS_STACK_SIZE
	.align		4
.L_311:
        /*005c*/ 	.byte	0x04, 0x1e
        /*005e*/ 	.short	(.L_313 - .L_312)
.L_312:
        /*0060*/ 	.word	0x00000000


	//----- nvinfo : EIATTR_CBANK_PARAM_SIZE
	.align		4
.L_313:
        /*0064*/ 	.byte	0x03, 0x19
        /*0066*/ 	.short	0x0014


	//----- nvinfo : EIATTR_PARAM_CBANK
	.align		4
        /*0068*/ 	.byte	0x04, 0x0a
        /*006a*/ 	.short	(.L_315 - .L_314)
	.align		4
.L_314:
        /*006c*/ 	.word	index@(.nv.constant0._Z11execute_sumPfS_i)
        /*0070*/ 	.short	0x0380
        /*0072*/ 	.short	0x0014


	//----- nvinfo : EIATTR_SW_WAR
	.align		4
.L_315:
        /*0074*/ 	.byte	0x04, 0x36
        /*0076*/ 	.short	(.L_317 - .L_316)
.L_316:
        /*0078*/ 	.word	0x00000008
.L_317:


//--------------------- .nv.info._Z23subtract_array_parallelPfS_i --------------------------
	.section	.nv.info._Z23subtract_array_parallelPfS_i,"",@"SHT_CUDA_INFO"
	.sectionflags	@""
	.align	4


	//----- nvinfo : EIATTR_CUDA_API_VERSION
	.align		4
        /*0000*/ 	.byte	0x04, 0x37
        /*0002*/ 	.short	(.L_319 - .L_318)
.L_318:
        /*0004*/ 	.word	0x00000082


	//----- nvinfo : EIATTR_KPARAM_INFO
	.align		4
.L_319:
        /*0008*/ 	.byte	0x04, 0x17
        /*000a*/ 	.short	(.L_321 - .L_320)
.L_320:
        /*000c*/ 	.word	0x00000000
        /*0010*/ 	.short	0x0002
        /*0012*/ 	.short	0x0010
        /*0014*/ 	.byte	0x00, 0xf0, 0x11, 0x00


	//----- nvinfo : EIATTR_KPARAM_INFO
	.align		4
.L_321:
        /*0018*/ 	.byte	0x04, 0x17
        /*001a*/ 	.short	(.L_323 - .L_322)
.L_322:
        /*001c*/ 	.word	0x00000000
        /*0020*/ 	.short	0x0001
        /*0022*/ 	.short	0x0008
        /*0024*/ 	.byte	0x00, 0xf5, 0x21, 0x00


	//----- nvinfo : EIATTR_KPARAM_INFO
	.align		4
.L_323:
        /*0028*/ 	.byte	0x04, 0x17
        /*002a*/ 	.short	(.L_325 - .L_324)
.L_324:
        /*002c*/ 	.word	0x00000000
        /*0030*/ 	.short	0x0000
        /*0032*/ 	.short	0x0000
        /*0034*/ 	.byte	0x00, 0xf5, 0x21, 0x00


	//----- nvinfo : EIATTR_SPARSE_MMA_MASK
	.align		4
.L_325:
        /*0038*/ 	.byte	0x03, 0x50
        /*003a*/ 	.short	0x0000


	//----- nvinfo : EIATTR_MAXREG_COUNT
	.align		4
        /*003c*/ 	.byte	0x03, 0x1b
        /*003e*/ 	.short	0x00ff


	//----- nvinfo : EIATTR_MERCURY_ISA_VERSION
	.align		4
        /*0040*/ 	.byte	0x03, 0x5f
        /*0042*/ 	.short	0x0101


	//----- nvinfo : EIATTR_VRC_CTA_INIT_COUNT
	.align		4
        /*0044*/ 	.byte	0x02, 0x4a
	.zero		1
	.zero		1


	//----- nvinfo : EIATTR_EXIT_INSTR_OFFSETS
	.align		4
        /*0048*/ 	.byte	0x04, 0x1c
        /*004a*/ 	.short	(.L_327 - .L_326)


	//   ....[0]....
.L_326:
        /*004c*/ 	.word	0x00000070


	//   ....[1]....
        /*0050*/ 	.word	0x00000120


	//   ....[2]....
        /*0054*/ 	.word	0x00000150


	//----- nvinfo : EIATTR_CBANK_PARAM_SIZE
	.align		4
.L_327:
        /*0058*/ 	.byte	0x03, 0x19
        /*005a*/ 	.short	0x0014


	//----- nvinfo : EIATTR_PARAM_CBANK
	.align		4
        /*005c*/ 	.byte	0x04, 0x0a
        /*005e*/ 	.short	(.L_329 - .L_328)
	.align		4
.L_328:
        /*0060*/ 	.word	index@(.nv.constant0._Z23subtract_array_parallelPfS_i)
        /*0064*/ 	.short	0x0380
        /*0066*/ 	.short	0x0014


	//----- nvinfo : EIATTR_SW_WAR
	.align		4
.L_329:
        /*0068*/ 	.byte	0x04, 0x36
        /*006a*/ 	.short	(.L_331 - .L_330)
.L_330:
        /*006c*/ 	.word	0x00000008
.L_331:


//--------------------- .nv.info._Z23predict_output_parallelPfS_S_S_f --------------------------
	.section	.nv.info._Z23predict_output_parallelPfS_S_S_f,"",@"SHT_CUDA_INFO"
	.sectionflags	@""
	.align	4


	//----- nvinfo : EIATTR_CUDA_API_VERSION
	.align		4
        /*0000*/ 	.byte	0x04, 0x37
        /*0002*/ 	.short	(.L_333 - .L_332)
.L_332:
        /*0004*/ 	.word	0x00000082


	//----- nvinfo : EIATTR_KPARAM_INFO
	.align		4
.L_333:
        /*0008*/ 	.byte	0x04, 0x17
        /*000a*/ 	.short	(.L_335 - .L_334)
.L_334:
        /*000c*/ 	.word	0x00000000
        /*0010*/ 	.short	0x0004
        /*0012*/ 	.short	0x0020
        /*0014*/ 	.byte	0x00, 0xf0, 0x11, 0x00


	//----- nvinfo : EIATTR_KPARAM_INFO
	.align		4
.L_335:
        /*0018*/ 	.byte	0x04, 0x17
        /*001a*/ 	.short	(.L_337 - .L_336)
.L_336:
        /*001c*/ 	.word	0x00000000
        /*0020*/ 	.short	0x0003
        /*0022*/ 	.short	0x0018
        /*0024*/ 	.byte	0x00, 0xf5, 0x21, 0x00


	//----- nvinfo : EIATTR_KPARAM_INFO
	.align		4
.L_337:
        /*0028*/ 	.byte	0x04, 0x17
        /*002a*/ 	.short	(.L_339 - .L_338)
.L_338:
        /*002c*/ 	.word	0x00000000
        /*0030*/ 	.short	0x0002
        /*0032*/ 	.short	0x0010
        /*0034*/ 	.byte	0x00, 0xf5, 0x21, 0x00


	//----- nvinfo : EIATTR_KPARAM_INFO
	.align		4
.L_339:
        /*0038*/ 	.byte	0x04, 0x17
        /*003a*/ 	.short	(.L_341 - .L_340)
.L_340:
        /*003c*/ 	.word	0x00000000
        /*0040*/ 	.short	0x0001
        /*0042*/ 	.short	0x0008
        /*0044*/ 	.byte	0x00, 0xf5, 0x21, 0x00


	//----- nvinfo : EIATTR_KPARAM_INFO
	.align		4
.L_341:
        /*0048*/ 	.byte	0x04, 0x17
        /*004a*/ 	.short	(.L_343 - .L_342)
.L_342:
        /*004c*/ 	.word	0x00000000
        /*0050*/ 	.short	0x0000
        /*0052*/ 	.short	0x0000
        /*0054*/ 	.byte	0x00, 0xf5, 0x21, 0x00


	//----- nvinfo : EIATTR_SPARSE_MMA_MASK
	.align		4
.L_343:
        /*0058*/ 	.byte	0x03, 0x50
        /*005a*/ 	.short	0x0000


	//----- nvinfo : EIATTR_MAXREG_COUNT
	.align		4
        /*005c*/ 	.byte	0x03, 0x1b
        /*005e*/ 	.short	0x00ff


	//----- nvinfo : EIATTR_MERCURY_ISA_VERSION
	.align		4
        /*0060*/ 	.byte	0x03, 0x5f
        /*0062*/ 	.short	0x0101


	//----- nvinfo : EIATTR_VRC_CTA_INIT_COUNT
	.align		4
        /*0064*/ 	.byte	0x02, 0x4a
	.zero		1
	.zero		1


	//----- nvinfo : EIATTR_EXIT_INSTR_OFFSETS
	.align		4
        /*0068*/ 	.byte	0x04, 0x1c
        /*006a*/ 	.short	(.L_345 - .L_344)


	//   ....[0]....
.L_344:
        /*006c*/ 	.word	0x00000080


	//   ....[1]....
        /*0070*/ 	.word	0x00000200


	//----- nvinfo : EIATTR_CBANK_PARAM_SIZE
	.align		4
.L_345:
        /*0074*/ 	.byte	0x03, 0x19
        /*0076*/ 	.short	0x0024


	//----- nvinfo : EIATTR_PARAM_CBANK
	.align		4
        /*0078*/ 	.byte	0x04, 0x0a
        /*007a*/ 	.short	(.L_347 - .L_346)
	.align		4
.L_346:
        /*007c*/ 	.word	index@(.nv.constant0._Z23predict_output_parallelPfS_S_S_f)
        /*0080*/ 	.short	0x0380
        /*0082*/ 	.short	0x0024


	//----- nvinfo : EIATTR_SW_WAR
	.align		4
.L_347:
        /*0084*/ 	.byte	0x04, 0x36
        /*0086*/ 	.short	(.L_349 - .L_348)
.L_348:
        /*0088*/ 	.word	0x00000008
.L_349:


//--------------------- .nv.info._Z21initialize_x_parallelPfi --------------------------
	.section	.nv.info._Z21initialize_x_parallelPfi,"",@"SHT_CUDA_INFO"
	.sectionflags	@""
	.align	4


	//----- nvinfo : EIATTR_CUDA_API_VERSION
	.align		4
        /*0000*/ 	.byte	0x04, 0x37
        /*0002*/ 	.short	(.L_351 - .L_350)
.L_350:
        /*0004*/ 	.word	0x00000082


	//----- nvinfo : EIATTR_KPARAM_INFO
	.align		4
.L_351:
        /*0008*/ 	.byte	0x04, 0x17
        /*000a*/ 	.short	(.L_353 - .L_352)
.L_352:
        /*000c*/ 	.word	0x00000000
        /*0010*/ 	.short	0x0001
        /*0012*/ 	.short	0x0008
        /*0014*/ 	.byte	0x00, 0xf0, 0x11, 0x00


	//----- nvinfo : EIATTR_KPARAM_INFO
	.align		4
.L_353:
        /*0018*/ 	.byte	0x04, 0x17
        /*001a*/ 	.short	(.L_355 - .L_354)
.L_354:
        /*001c*/ 	.word	0x00000000
        /*0020*/ 	.short	0x0000
        /*0022*/ 	.short	0x0000
        /*0024*/ 	.byte	0x00, 0xf5, 0x21, 0x00


	//----- nvinfo : EIATTR_SPARSE_MMA_MASK
	.align		4
.L_355:
        /*0028*/ 	.byte	0x03, 0x50
        /*002a*/ 	.short	0x0000


	//----- nvinfo : EIATTR_MAXREG_COUNT
	.align		4
        /*002c*/ 	.byte	0x03, 0x1b
        /*002e*/ 	.short	0x00ff


	//----- nvinfo : EIATTR_MERCURY_ISA_VERSION
	.align		4
        /*0030*/ 	.byte	0x03, 0x5f
        /*0032*/ 	.short	0x0101


	//----- nvinfo : EIATTR_VRC_CTA_INIT_COUNT
	.align		4
        /*0034*/ 	.byte	0x02, 0x4a
	.zero		1
	.zero		1


	//----- nvinfo : EIATTR_EXIT_INSTR_OFFSETS
	.align		4
        /*0038*/ 	.byte	0x04, 0x1c
        /*003a*/ 	.short	(.L_357 - .L_356)


	//   ....[0]....
.L_356:
        /*003c*/ 	.word	0x00000070


	//   ....[1]....
        /*0040*/ 	.word	0x000000c0


	//----- nvinfo : EIATTR_CBANK_PARAM_SIZE
	.align		4
.L_357:
        /*0044*/ 	.byte	0x03, 0x19
        /*0046*/ 	.short	0x000c


	//----- nvinfo : EIATTR_PARAM_CBANK
	.align		4
        /*0048*/ 	.byte	0x04, 0x0a
        /*004a*/ 	.short	(.L_359 - .L_358)
	.align		4
.L_358:
        /*004c*/ 	.word	index@(.nv.constant0._Z21initialize_x_parallelPfi)
        /*0050*/ 	.short	0x0380
        /*0052*/ 	.short	0x000c


	//----- nvinfo : EIATTR_SW_WAR
	.align		4
.L_359:
        /*0054*/ 	.byte	0x04, 0x36
        /*0056*/ 	.short	(.L_361 - .L_360)
.L_360:
        /*0058*/ 	.word	0x00000008
.L_361:


//--------------------- .nv.callgraph             --------------------------
	.section	.nv.callgraph,"",@"SHT_CUDA_CALLGRAPH"
	.align	4
	.sectionentsize	8
	.align		4
        /*0000*/ 	.word	0x00000000
	.align		4
        /*0004*/ 	.word	0xffffffff
	.align		4
        /*0008*/ 	.word	0x00000000
	.align		4
        /*000c*/ 	.word	0xfffffffe
	.align		4
        /*0010*/ 	.word	0x00000000
	.align		4
        /*0014*/ 	.word	0xfffffffd
	.align		4
        /*0018*/ 	.word	0x00000000
	.align		4
        /*001c*/ 	.word	0xfffffffc


//--------------------- .text._Z29PJG_kernel_improved_array_sumPfS_S_S_iii --------------------------
	.section	.text._Z29PJG_kernel_improved_array_sumPfS_S_S_iii,"ax",@progbits
	.align	128
        .global         _Z29PJG_kernel_improved_array_sumPfS_S_S_iii
        .type           _Z29PJG_kernel_improved_array_sumPfS_S_S_iii,@function
        .size           _Z29PJG_kernel_improved_array_sumPfS_S_S_iii,(.L_x_138 - _Z29PJG_kernel_improved_array_sumPfS_S_S_iii)
        .other          _Z29PJG_kernel_improved_array_sumPfS_S_S_iii,@"STO_CUDA_ENTRY STV_DEFAULT"
_Z29PJG_kernel_improved_array_sumPfS_S_S_iii:
.text._Z29PJG_kernel_improved_array_sumPfS_S_S_iii:
[----:B------:R-:W-:Y:S08]  /*0000*/  LDC R1, c[0x0][0x37c] ;  /* 0x0000df00ff017b82 */ /* 0x000ff00000000800 */
[----:B------:R-:W0:Y:S01]  /*0010*/  LDC R3, c[0x0][0x3a8] ;  /* 0x0000ea00ff037b82 */ /* 0x000e220000000800 */
[----:B------:R-:W1:Y:S07]  /*0020*/  S2R R7, SR_TID.X ;  /* 0x0000000000077919 */ /* 0x000e6e0000002100 */
[----:B------:R-:W1:Y:S08]  /*0030*/  S2UR UR4, SR_CTAID.X ;  /* 0x00000000000479c3 */ /* 0x000e700000002500 */
[----:B------:R-:W1:Y:S01]  /*0040*/  LDC R0, c[0x0][0x360] ;  /* 0x0000d800ff007b82 */ /* 0x000e620000000800 */
[----:B0-----:R-:W-:-:S04]  /*0050*/  IABS R2, R3 ;  /* 0x0000000300027213 */ /* 0x001fc80000000000 */
[----:B------:R-:W0:Y:S01]  /*0060*/  I2F.RP R6, R2 ;  /* 0x0000000200067306 */ /* 0x000e220000209400 */
[----:B-1----:R-:W-:Y:S01]  /*0070*/  IMAD R0, R0, UR4, R7 ;  /* 0x0000000400007c24 */ /* 0x002fe2000f8e0207 */
[----:B------:R-:W1:Y:S06]  /*0080*/  LDCU UR4, c[0x0][0x3a4] ;  /* 0x00007480ff0477ac */ /* 0x000e6c0008000800 */
[----:B0-----:R-:W0:Y:S01]  /*0090*/  MUFU.RCP R6, R6 ;  /* 0x0000000600067308 */ /* 0x001e220000001000 */
[----:B------:R-:W-:Y:S01]  /*00a0*/  IABS R8, R0 ;  /* 0x0000000000087213 */ /* 0x000fe20000000000 */
[----:B0-----:R-:W-:-:S06]  /*00b0*/  VIADD R4, R6, 0xffffffe ;  /* 0x0ffffffe06047836 */ /* 0x001fcc0000000000 */
[----:B------:R0:W2:Y:S02]  /*00c0*/  F2I.FTZ.U32.TRUNC.NTZ R5, R4 ;  /* 0x0000000400057305 */ /* 0x0000a4000021f000 */
[----:B0-----:R-:W-:Y:S02]  /*00d0*/  IMAD.MOV.U32 R4, RZ, RZ, RZ ;  /* 0x000000ffff047224 */ /* 0x001fe400078e00ff */
[----:B--2---:R-:W-:-:S04]  /*00e0*/  IMAD.MOV R9, RZ, RZ, -R5 ;  /* 0x000000ffff097224 */ /* 0x004fc800078e0a05 */
[----:B------:R-:W-:-:S04]  /*00f0*/  IMAD R7, R9, R2, RZ ;  /* 0x0000000209077224 */ /* 0x000fc800078e02ff */
[----:B------:R-:W-:Y:S01]  /*0100*/  IMAD.HI.U32 R5, R5, R7, R4 ;  /* 0x0000000705057227 */ /* 0x000fe200078e0004 */
[----:B------:R-:W-:-:S03]  /*0110*/  LOP3.LUT R4, R0, R3, RZ, 0x3c, !PT ;  /* 0x0000000300047212 */ /* 0x000fc600078e3cff */
[----:B------:R-:W-:Y:S01]  /*0120*/  IMAD.MOV.U32 R7, RZ, RZ, R8 ;  /* 0x000000ffff077224 */ /* 0x000fe200078e0008 */
[----:B------:R-:W-:Y:S02]  /*0130*/  ISETP.GE.AND P0, PT, R4, RZ, PT ;  /* 0x000000ff0400720c */ /* 0x000fe40003f06270 */
[----:B------:R-:W-:Y:S01]  /*0140*/  LOP3.LUT R4, RZ, R3, RZ, 0x33, !PT ;  /* 0x00000003ff047212 */ /* 0x000fe200078e33ff */
[----:B------:R-:W-:-:S05]  /*0150*/  IMAD.HI.U32 R5, R5, R7, RZ ;  /* 0x0000000705057227 */ /* 0x000fca00078e00ff */
[----:B------:R-:W-:-:S05]  /*0160*/  IADD3 R6, PT, PT, -R5, RZ, RZ ;  /* 0x000000ff05067210 */ /* 0x000fca0007ffe1ff */
[----:B------:R-:W-:-:S05]  /*0170*/  IMAD R7, R2, R6, R7 ;  /* 0x0000000602077224 */ /* 0x000fca00078e0207 */
[----:B------:R-:W-:-:S13]  /*0180*/  ISETP.GT.U32.AND P2, PT, R2, R7, PT ;  /* 0x000000070200720c */ /* 0x000fda0003f44070 */
[----:B------:R-:W-:Y:S02]  /*0190*/  @!P2 IMAD.IADD R7, R7, 0x1, -R2 ;  /* 0x000000010707a824 */ /* 0x000fe400078e0a02 */
[----:B------:R-:W-:-:S03]  /*01a0*/  @!P2 VIADD R5, R5, 0x1 ;  /* 0x000000010505a836 */ /* 0x000fc60000000000 */
[----:B------:R-:W-:-:S13]  /*01b0*/  ISETP.GE.U32.AND P1, PT, R7, R2, PT ;  /* 0x000000020700720c */ /* 0x000fda0003f26070 */
[----:B------:R-:W-:Y:S01]  /*01c0*/  @P1 VIADD R5, R5, 0x1 ;  /* 0x0000000105051836 */ /* 0x000fe20000000000 */
[----:B------:R-:W-:-:S04]  /*01d0*/  ISETP.NE.AND P1, PT, R3, RZ, PT ;  /* 0x000000ff0300720c */ /* 0x000fc80003f25270 */
[----:B------:R-:W-:-:S04]  /*01e0*/  @!P0 IADD3 R5, PT, PT, -R5, RZ, RZ ;  /* 0x000000ff05058210 */ /* 0x000fc80007ffe1ff */
[----:B------:R-:W-:-:S04]  /*01f0*/  SEL R5, R4, R5, !P1 ;  /* 0x0000000504057207 */ /* 0x000fc80004800000 */
[----:B-1----:R-:W-:-:S13]  /*0200*/  ISETP.GE.AND P0, PT, R5, UR4, PT ;  /* 0x0000000405007c0c */ /* 0x002fda000bf06270 */
[----:B------:R-:W-:Y:S05]  /*0210*/  @P0 EXIT ;  /* 0x000000000000094d */ /* 0x000fea0003800000 */
[----:B------:R-:W0:Y:S01]  /*0220*/  LDC R8, c[0x0][0x3a0] ;  /* 0x0000e800ff087b82 */ /* 0x000e220000000800 */
[----:B------:R-:W-:Y:S02]  /*0230*/  ISETP.GE.AND P2, PT, R0, RZ, PT ;  /* 0x000000ff0000720c */ /* 0x000fe40003f46270 */
[----:B------:R-:W-:Y:S01]  /*0240*/  ISETP.GT.U32.AND P0, PT, R2, R7, PT ;  /* 0x000000070200720c */ /* 0x000fe20003f04070 */
[----:B------:R-:W-:-:S05]  /*0250*/  IMAD.IADD R2, R7, 0x1, -R2 ;  /* 0x0000000107027824 */ /* 0x000fca00078e0a02 */
[----:B------:R-:W-:-:S05]  /*0260*/  SEL R7, R2, R7, !P0 ;  /* 0x0000000702077207 */ /* 0x000fca0004000000 */
[----:B------:R-:W-:-:S04]  /*0270*/  @!P2 IADD3 R7, PT, PT, -R7, RZ, RZ ;  /* 0x000000ff0707a210 */ /* 0x000fc80007ffe1ff */
[----:B------:R-:W-:Y:S01]  /*0280*/  SEL R10, R4, R7, !P1 ;  /* 0x00000007040a7207 */ /* 0x000fe20004800000 */
[----:B------:R-:W-:-:S03]  /*0290*/  IMAD.MOV.U32 R4, RZ, RZ, RZ ;  /* 0x000000ffff047224 */ /* 0x000fc600078e00ff */
[----:B------:R-:W-:Y:S02]  /*02a0*/  ISETP.GE.AND P2, PT, R10, RZ, PT ;  /* 0x000000ff0a00720c */ /* 0x000fe40003f46270 */
[----:B0-----:R-:W-:-:S04]  /*02b0*/  IABS R9, R8 ;  /* 0x0000000800097213 */ /* 0x001fc80000000000 */
[----:B------:R-:W0:Y:S08]  /*02c0*/  I2F.RP R6, R9 ;  /* 0x0000000900067306 */ /* 0x000e300000209400 */
[----:B0-----:R-:W0:Y:S02]  /*02d0*/  MUFU.RCP R6, R6 ;  /* 0x0000000600067308 */ /* 0x001e240000001000 */
[----:B0-----:R-:W-:-:S06]  /*02e0*/  VIADD R5, R6, 0xffffffe ;  /* 0x0ffffffe06057836 */ /* 0x001fcc0000000000 */
[----:B------:R-:W0:Y:S02]  /*02f0*/  F2I.FTZ.U32.TRUNC.NTZ R5, R5 ;  /* 0x0000000500057305 */ /* 0x000e24000021f000 */
[----:B0-----:R-:W-:-:S04]  /*0300*/  IMAD.MOV R2, RZ, RZ, -R5 ;  /* 0x000000ffff027224 */ /* 0x001fc800078e0a05 */
[----:B------:R-:W-:Y:S01]  /*0310*/  IMAD R7, R2, R9, RZ ;  /* 0x0000000902077224 */ /* 0x000fe200078e02ff */
[----:B------:R-:W-:-:S03]  /*0320*/  IABS R2, R10 ;  /* 0x0000000a00027213 */ /* 0x000fc60000000000 */
[----:B------:R-:W-:-:S06]  /*0330*/  IMAD.HI.U32 R4, R5, R7, R4 ;  /* 0x0000000705047227 */ /* 0x000fcc00078e0004 */
[----:B------:R-:W-:-:S04]  /*0340*/  IMAD.HI.U32 R4, R4, R2, RZ ;  /* 0x0000000204047227 */ /* 0x000fc800078e00ff */
[----:B------:R-:W-:-:S04]  /*0350*/  IMAD.MOV R4, RZ, RZ, -R4 ;  /* 0x000000ffff047224 */ /* 0x000fc800078e0a04 */
[----:B------:R-:W-:-:S05]  /*0360*/  IMAD R2, R9, R4, R2 ;  /* 0x0000000409027224 */ /* 0x000fca00078e0202 */
[----:B------:R-:W-:-:S13]  /*0370*/  ISETP.GT.U32.AND P0, PT, R9, R2, PT ;  /* 0x000000020900720c */ /* 0x000fda0003f04070 */
[----:B------:R-:W-:Y:S02]  /*0380*/  @!P0 IADD3 R2, PT, PT, R2, -R9, RZ ;  /* 0x8000000902028210 */ /* 0x000fe40007ffe0ff */
[----:B------:R-:W-:Y:S02]  /*0390*/  ISETP.NE.AND P0, PT, R8, RZ, PT ;  /* 0x000000ff0800720c */ /* 0x000fe40003f05270 */
[----:B------:R-:W-:-:S13]  /*03a0*/  ISETP.GT.U32.AND P1, PT, R9, R2, PT ;  /* 0x000000020900720c */ /* 0x000fda0003f24070 */
[----:B------:R-:W-:-:S04]  /*03b0*/  @!P1 IMAD.IADD R2, R2, 0x1, -R9 ;  /* 0x0000000102029824 */ /* 0x000fc800078e0a09 */
[----:B------:R-:W-:Y:S01]  /*03c0*/  @!P2 IMAD.MOV R2, RZ, RZ, -R2 ;  /* 0x000000ffff02a224 */ /* 0x000fe200078e0a02 */
[----:B------:R-:W-:-:S04]  /*03d0*/  @!P0 LOP3.LUT R2, RZ, R8, RZ, 0x33, !PT ;  /* 0x00000008ff028212 */ /* 0x000fc800078e33ff */
[----:B------:R-:W-:-:S13]  /*03e0*/  ISETP.NE.AND P0, PT, R2, RZ, PT ;  /* 0x000000ff0200720c */ /* 0x000fda0003f05270 */
[----:B------:R-:W-:Y:S05]  /*03f0*/  @P0 EXIT ;  /* 0x000000000000094d */ /* 0x000fea0003800000 */
[----:B------:R-:W-:-:S04]  /*0400*/  LEA.HI R2, R8, R8, RZ, 0x1 ;  /* 0x0000000808027211 */ /* 0x000fc800078f08ff */
[----:B------:R-:W-:-:S04]  /*0410*/  SHF.R.S32.HI R7, RZ, 0x1, R2 ;  /* 0x00000001ff077819 */ /* 0x000fc80000011402 */
[----:B------:R-:W-:-:S04]  /*0420*/  IADD3 R2, PT, PT, R10, R7, RZ ;  /* 0x000000070a027210 */ /* 0x000fc80007ffe0ff */
[----:B------:R-:W-:-:S13]  /*0430*/  ISETP.GE.AND P0, PT, R2, R3, PT ;  /* 0x000000030200720c */ /* 0x000fda0003f06270 */
[----:B------:R-:W-:Y:S05]  /*0440*/  @P0 EXIT ;  /* 0x000000000000094d */ /* 0x000fea0003800000 */
[----:B------:R-:W0:Y:S01]  /*0450*/  LDC.64 R4, c[0x0][0x398] ;  /* 0x0000e600ff047b82 */ /* 0x000e220000000a00 */
[----:B------:R-:W1:Y:S01]  /*0460*/  LDCU.64 UR4, c[0x0][0x358] ;  /* 0x00006b00ff0477ac */ /* 0x000e620008000a00 */
[----:B------:R-:W-:-:S04]  /*0470*/  IMAD.IADD R3, R0, 0x1, R7 ;  /* 0x0000000100037824 */ /* 0x000fc800078e0207 */
[----:B0-----:R-:W-:-:S04]  /*0480*/  IMAD.WIDE R2, R3, 0x4, R4 ;  /* 0x0000000403027825 */ /* 0x001fc800078e0204 */
[----:B------:R-:W-:Y:S02]  /*0490*/  IMAD.WIDE R4, R0, 0x4, R4 ;  /* 0x0000000400047825 */ /* 0x000fe400078e0204 */
[----:B-1----:R-:W2:Y:S04]  /*04a0*/  LDG.E R2, desc[UR4][R2.64] ;  /* 0x0000000402027981 */ /* 0x002ea8000c1e1900 */
[----:B------:R-:W2:Y:S02]  /*04b0*/  LDG.E R7, desc[UR4][R4.64] ;  /* 0x0000000404077981 */ /* 0x000ea4000c1e1900 */
[----:B--2---:R-:W-:-:S05]  /*04c0*/  FADD R7, R2, R7 ;  /* 0x0000000702077221 */ /* 0x004fca0000000000 */
[----:B------:R-:W-:Y:S01]  /*04d0*/  STG.E desc[UR4][R4.64], R7 ;  /* 0x0000000704007986 */ /* 0x000fe2000c101904 */
[----:B------:R-:W-:Y:S05]  /*04e0*/  EXIT ;  /* 0x000000000000794d */ /* 0x000fea0003800000 */
.L_x_0:
[----:B------:R-:W-:-:S00]  /*04f0*/  BRA `(.L_x_0) ;  /* 0xfffffffc00fc7947 */ /* 0x000fc0000383ffff */
[----:B------:R-:W-:-:S00]  /*0500*/  NOP ;  /* 0x0000000000007918 */ /* 0x000fc00000000000 */
[----:B------:R-:W-:-:S00]  /*0510*/  NOP ;  /* 0x0000000000007918 */ /* 0x000fc00000000000 */
[----:B------:R-:W-:-:S00]  /*0520*/  NOP ;  /* 0x0000000000007918 */ /* 0x000fc00000000000 */
[----:B------:R-:W-:-:S00]  /*0530*/  NOP ;  /* 0x0000000000007918 */ /* 0x000fc00000000000 */
[----:B------:R-:W-:-:S00]  /*0540*/  NOP ;  /* 0x0000000000007918 */ /* 0x000fc00000000000 */
[----:B------:R-:W-:-:S00]  /*0550*/  NOP ;  /* 0x0000000000007918 */ /* 0x000fc00000000000 */
[----:B------:R-:W-:-:S00]  /*0560*/  NOP ;  /* 0x0000000000007918 */ /* 0x000fc00000000000 */
[----:B------:R-:W-:-:S00]  /*0570*/  NOP ;  /* 0x0000000000007918 */ /* 0x000fc00000000000 */
.L_x_138:


//--------------------- .text._Z28PJG_kernel_improved_assign_xPfS_S_S_iii --------------------------
	.section	.text._Z28PJG_kernel_improved_assign_xPfS_S_S_iii,"ax",@progbits
	.align	128
        .global         _Z28PJG_kernel_improved_assign_xPfS_S_S_iii
        .type           _Z28PJG_kernel_improved_assign_xPfS_S_S_iii,@function
        .size           _Z28PJG_kernel_improved_assign_xPfS_S_S_iii,(.L_x_133 - _Z28PJG_kernel_improved_assign_xPfS_S_S_iii)
        .other          _Z28PJG_kernel_improved_assign_xPfS_S_S_iii,@"STO_CUDA_ENTRY STV_DEFAULT"
_Z28PJG_kernel_improved_assign_xPfS_S_S_iii:
.text._Z28PJG_kernel_improved_assign_xPfS_S_S_iii:
        /* <DEDUP_REMOVED lines=9> */
[----:B0-----:R-:W0:Y:S02]  /*0090*/  MUFU.RCP R2, R2 ;  /* 0x0000000200027308 */ /* 0x001e240000001000 */
[----:B0-----:R-:W-:Y:S01]  /*00a0*/  VIADD R4, R2, 0xffffffe ;  /* 0x0ffffffe02047836 */ /* 0x001fe20000000000 */
[----:B------:R-:W-:-:S05]  /*00b0*/  IABS R2, R0 ;  /* 0x0000000000027213 */ /* 0x000fca0000000000 */
[----:B------:R0:W2:Y:S02]  /*00c0*/  F2I.FTZ.U32.TRUNC.NTZ R5, R4 ;  /* 0x0000000400057305 */ /* 0x0000a4000021f000 */
[----:B0-----:R-:W-:Y:S02]  /*00d0*/  IMAD.MOV.U32 R4, RZ, RZ, RZ ;  /* 0x000000ffff047224 */ /* 0x001fe400078e00ff */
[----:B--2---:R-:W-:-:S04]  /*00e0*/  IMAD.MOV R6, RZ, RZ, -R5 ;  /* 0x000000ffff067224 */ /* 0x004fc800078e0a05 */
[----:B------:R-:W-:-:S04]  /*00f0*/  IMAD R7, R6, R9, RZ ;  /* 0x0000000906077224 */ /* 0x000fc800078e02ff */
[----:B------:R-:W-:Y:S01]  /*0100*/  IMAD.HI.U32 R5, R5, R7, R4 ;  /* 0x0000000705057227 */ /* 0x000fe200078e0004 */
[----:B------:R-:W-:-:S04]  /*0110*/  LOP3.LUT R4, R0, R3, RZ, 0x3c, !PT ;  /* 0x0000000300047212 */ /* 0x000fc800078e3cff */
[----:B------:R-:W-:Y:S01]  /*0120*/  ISETP.GE.AND P0, PT, R4, RZ, PT ;  /* 0x000000ff0400720c */ /* 0x000fe20003f06270 */
[----:B------:R-:W-:Y:S01]  /*0130*/  IMAD.HI.U32 R5, R5, R2, RZ ;  /* 0x0000000205057227 */ /* 0x000fe200078e00ff */
[----:B------:R-:W-:-:S03]  /*0140*/  LOP3.LUT R4, RZ, R3, RZ, 0x33, !PT ;  /* 0x00000003ff047212 */ /* 0x000fc600078e33ff */
[----:B------:R-:W-:-:S04]  /*0150*/  IMAD.MOV R6, RZ, RZ, -R5 ;  /* 0x000000ffff067224 */ /* 0x000fc800078e0a05 */
[----:B------:R-:W-:-:S05]  /*0160*/  IMAD R2, R9, R6, R2 ;  /* 0x0000000609027224 */ /* 0x000fca00078e0202 */
[----:B------:R-:W-:-:S13]  /*0170*/  ISETP.GT.U32.AND P2, PT, R9, R2, PT ;  /* 0x000000020900720c */ /* 0x000fda0003f44070 */
[----:B------:R-:W-:Y:S02]  /*0180*/  @!P2 IMAD.IADD R2, R2, 0x1, -R9 ;  /* 0x000000010202a824 */ /* 0x000fe400078e0a09 */
[----:B------:R-:W-:-:S03]  /*0190*/  @!P2 VIADD R5, R5, 0x1 ;  /* 0x000000010505a836 */ /* 0x000fc60000000000 */
[----:B------:R-:W-:-:S13]  /*01a0*/  ISETP.GE.U32.AND P1, PT, R2, R9, PT ;  /* 0x000000090200720c */ /* 0x000fda0003f26070 */
[----:B------:R-:W-:Y:S01]  /*01b0*/  @P1 VIADD R5, R5, 0x1 ;  /* 0x0000000105051836 */ /* 0x000fe20000000000 */
[----:B------:R-:W-:-:S03]  /*01c0*/  ISETP.NE.AND P1, PT, R3, RZ, PT ;  /* 0x000000ff0300720c */ /* 0x000fc60003f25270 */
[----:B------:R-:W-:-:S05]  /*01d0*/  @!P0 IMAD.MOV R5, RZ, RZ, -R5 ;  /* 0x000000ffff058224 */ /* 0x000fca00078e0a05 */
[----:B------:R-:W-:-:S04]  /*01e0*/  SEL R7, R4, R5, !P1 ;  /* 0x0000000504077207 */ /* 0x000fc80004800000 */
[----:B-1----:R-:W-:-:S13]  /*01f0*/  ISETP.GE.AND P0, PT, R7, UR4, PT ;  /* 0x0000000407007c0c */ /* 0x002fda000bf06270 */
[----:B------:R-:W-:Y:S05]  /*0200*/  @P0 EXIT ;  /* 0x000000000000094d */ /* 0x000fea0003800000 */
[----:B------:R-:W-:Y:S01]  /*0210*/  ISETP.GE.AND P2, PT, R0, RZ, PT ;  /* 0x000000ff0000720c */ /* 0x000fe20003f46270 */
[----:B------:R-:W-:Y:S01]  /*0220*/  IMAD.IADD R5, R2, 0x1, -R9 ;  /* 0x0000000102057824 */ /* 0x000fe200078e0a09 */
[-C--:B------:R-:W-:Y:S01]  /*0230*/  ISETP.GT.U32.AND P0, PT, R9, R2.reuse, PT ;  /* 0x000000020900720c */ /* 0x080fe20003f04070 */
[----:B------:R-:W0:Y:S03]  /*0240*/  LDC R6, c[0x0][0x3a0] ;  /* 0x0000e800ff067b82 */ /* 0x000e260000000800 */
[----:B------:R-:W-:-:S07]  /*0250*/  SEL R5, R5, R2, !P0 ;  /* 0x0000000205057207 */ /* 0x000fce0004000000 */
[----:B------:R-:W-:-:S05]  /*0260*/  @!P2 IMAD.MOV R5, RZ, RZ, -R5 ;  /* 0x000000ffff05a224 */ /* 0x000fca00078e0a05 */
[----:B------:R-:W-:-:S04]  /*0270*/  SEL R4, R4, R5, !P1 ;  /* 0x0000000504047207 */ /* 0x000fc80004800000 */
[----:B------:R-:W-:Y:S01]  /*0280*/  ISETP.NE.AND P0, PT, R4, RZ, PT ;  /* 0x000000ff0400720c */ /* 0x000fe20003f05270 */
[----:B0-----:R-:W-:-:S12]  /*0290*/  IMAD R2, R6, UR4, R7 ;  /* 0x0000000406027c24 */ /* 0x001fd8000f8e0207 */
[----:B------:R-:W-:Y:S05]  /*02a0*/  @P0 EXIT ;  /* 0x000000000000094d */ /* 0x000fea0003800000 */
[----:B------:R-:W0:Y:S01]  /*02b0*/  LDC.64 R8, c[0x0][0x380] ;  /* 0x0000e000ff087b82 */ /* 0x000e220000000a00 */
[----:B------:R-:W1:Y:S01]  /*02c0*/  LDCU.64 UR4, c[0x0][0x358] ;  /* 0x00006b00ff0477ac */ /* 0x000e620008000a00 */
[----:B------:R-:W-:-:S06]  /*02d0*/  IMAD R3, R2, R3, R2 ;  /* 0x0000000302037224 */ /* 0x000fcc00078e0202 */
[----:B------:R-:W2:Y:S08]  /*02e0*/  LDC.64 R6, c[0x0][0x398] ;  /* 0x0000e600ff067b82 */ /* 0x000eb00000000a00 */
[----:B------:R-:W3:Y:S01]  /*02f0*/  LDC.64 R4, c[0x0][0x390] ;  /* 0x0000e400ff047b82 */ /* 0x000ee20000000a00 */
[----:B0-----:R-:W-:-:S05]  /*0300*/  IMAD.WIDE R8, R3, 0x4, R8 ;  /* 0x0000000403087825 */ /* 0x001fca00078e0208 */
[----:B-1----:R-:W4:Y:S01]  /*0310*/  LDG.E R3, desc[UR4][R8.64] ;  /* 0x0000000408037981 */ /* 0x002f22000c1e1900 */
[----:B--2---:R-:W-:-:S06]  /*0320*/  IMAD.WIDE R6, R0, 0x4, R6 ;  /* 0x0000000400067825 */ /* 0x004fcc00078e0206 */
[----:B------:R-:W2:Y:S01]  /*0330*/  LDG.E R7, desc[UR4][R6.64] ;  /* 0x0000000406077981 */ /* 0x000ea2000c1e1900 */
[----:B---3--:R-:W-:-:S05]  /*0340*/  IMAD.WIDE R4, R2, 0x4, R4 ;  /* 0x0000000402047825 */ /* 0x008fca00078e0204 */
[----:B------:R-:W2:Y:S01]  /*0350*/  LDG.E R0, desc[UR4][R4.64] ;  /* 0x0000000404007981 */ /* 0x000ea2000c1e1900 */
[----:B------:R-:W-:Y:S01]  /*0360*/  BSSY.RECONVERGENT B0, `(.L_x_1) ;  /* 0x000000d000007945 */ /* 0x000fe20003800200 */
[----:B----4-:R-:W0:Y:S01]  /*0370*/  MUFU.RCP R10, R3 ;  /* 0x00000003000a7308 */ /* 0x010e220000001000 */
[----:B--2---:R-:W-:Y:S01]  /*0380*/  FADD R0, R0, -R7 ;  /* 0x8000000700007221 */ /* 0x004fe20000000000 */
[----:B0-----:R-:W-:-:S06]  /*0390*/  FFMA R11, -R3, R10, 1 ;  /* 0x3f800000030b7423 */ /* 0x001fcc000000010a */
[----:B------:R-:W0:Y:S01]  /*03a0*/  FCHK P0, R0, R3 ;  /* 0x0000000300007302 */ /* 0x000e220000000000 */
[----:B------:R-:W-:-:S04]  /*03b0*/  FFMA R11, R10, R11, R10 ;  /* 0x0000000b0a0b7223 */ /* 0x000fc8000000000a */
[----:B------:R-:W-:-:S04]  /*03c0*/  FFMA R10, R0, R11, RZ ;  /* 0x0000000b000a7223 */ /* 0x000fc800000000ff */
[----:B------:R-:W-:-:S04]  /*03d0*/  FFMA R8, -R3, R10, R0 ;  /* 0x0000000a03087223 */ /* 0x000fc80000000100 */
[----:B------:R-:W-:Y:S01]  /*03e0*/  FFMA R11, R11, R8, R10 ;  /* 0x000000080b0b7223 */ /* 0x000fe2000000000a */
[----:B0-----:R-:W-:Y:S06]  /*03f0*/  @!P0 BRA `(.L_x_2) ;  /* 0x00000000000c8947 */ /* 0x001fec0003800000 */
[----:B------:R-:W-:-:S07]  /*0400*/  MOV R4, 0x420 ;  /* 0x0000042000047802 */ /* 0x000fce0000000f00 */
[----:B------:R-:W-:Y:S05]  /*0410*/  CALL.REL.NOINC `($__internal_0_$__cuda_sm3x_div_rn_noftz_f32_slowpath) ;  /* 0x0000000000187944 */ /* 0x000fea0003c00000 */
[----:B------:R-:W-:-:S07]  /*0420*/  IMAD.MOV.U32 R11, RZ, RZ, R0 ;  /* 0x000000ffff0b7224 */ /* 0x000fce00078e0000 */
.L_x_2:
[----:B------:R-:W-:Y:S05]  /*0430*/  BSYNC.RECONVERGENT B0 ;  /* 0x0000000000007941 */ /* 0x000fea0003800200 */
.L_x_1:
[----:B------:R-:W0:Y:S02]  /*0440*/  LDC.64 R4, c[0x0][0x388] ;  /* 0x0000e200ff047b82 */ /* 0x000e240000000a00 */
[----:B0-----:R-:W-:-:S05]  /*0450*/  IMAD.WIDE R2, R2, 0x4, R4 ;  /* 0x0000000402027825 */ /* 0x001fca00078e0204 */
[----:B------:R-:W-:Y:S01]  /*0460*/  STG.E desc[UR4][R2.64], R11 ;  /* 0x0000000b02007986 */ /* 0x000fe2000c101904 */
[----:B------:R-:W-:Y:S05]  /*0470*/  EXIT ;  /* 0x000000000000794d */ /* 0x000fea0003800000 */
        .weak           $__internal_0_$__cuda_sm3x_div_rn_noftz_f32_slowpath
        .type           $__internal_0_$__cuda_sm3x_div_rn_noftz_f32_slowpath,@function
        .size           $__internal_0_$__cuda_sm3x_div_rn_noftz_f32_slowpath,(.L_x_133 - $__internal_0_$__cuda_sm3x_div_rn_noftz_f32_slowpath)
$__internal_0_$__cuda_sm3x_div_rn_noftz_f32_slowpath:
[--C-:B------:R-:W-:Y:S01]  /*0480*/  SHF.R.U32.HI R6, RZ, 0x17, R3.reuse ;  /* 0x00000017ff067819 */ /* 0x100fe20000011603 */
[----:B------:R-:W-:Y:S01]  /*0490*/  BSSY.RECONVERGENT B1, `(.L_x_3) ;  /* 0x0000064000017945 */ /* 0x000fe20003800200 */
[--C-:B------:R-:W-:Y:S02]  /*04a0*/  SHF.R.U32.HI R5, RZ, 0x17, R0.reuse ;  /* 0x00000017ff057819 */ /* 0x100fe40000011600 */
[----:B------:R-:W-:Y:S01]  /*04b0*/  LOP3.LUT R13, R6, 0xff, RZ, 0xc0, !PT ;  /* 0x000000ff060d7812 */ /* 0x000fe200078ec0ff */
[----:B------:R-:W-:Y:S01]  /*04c0*/  IMAD.MOV.U32 R6, RZ, RZ, R3 ;  /* 0x000000ffff067224 */ /* 0x000fe200078e0003 */
[----:B------:R-:W-:Y:S01]  /*04d0*/  LOP3.LUT R10, R5, 0xff, RZ, 0xc0, !PT ;  /* 0x000000ff050a7812 */ /* 0x000fe200078ec0ff */
[----:B------:R-:W-:Y:S02]  /*04e0*/  IMAD.MOV.U32 R5, RZ, RZ, R0 ;  /* 0x000000ffff057224 */ /* 0x000fe400078e0000 */
[----:B------:R-:W-:Y:S02]  /*04f0*/  VIADD R9, R13, 0xffffffff ;  /* 0xffffffff0d097836 */ /* 0x000fe40000000000 */
[----:B------:R-:W-:-:S03]  /*0500*/  VIADD R8, R10, 0xffffffff ;  /* 0xffffffff0a087836 */ /* 0x000fc60000000000 */
[----:B------:R-:W-:-:S04]  /*0510*/  ISETP.GT.U32.AND P0, PT, R9, 0xfd, PT ;  /* 0x000000fd0900780c */ /* 0x000fc80003f04070 */
[----:B------:R-:W-:-:S13]  /*0520*/  ISETP.GT.U32.OR P0, PT, R8, 0xfd, P0 ;  /* 0x000000fd0800780c */ /* 0x000fda0000704470 */
[----:B------:R-:W-:Y:S01]  /*0530*/  @!P0 IMAD.MOV.U32 R7, RZ, RZ, RZ ;  /* 0x000000ffff078224 */ /* 0x000fe200078e00ff */
[----:B------:R-:W-:Y:S06]  /*0540*/  @!P0 BRA `(.L_x_4) ;  /* 0x00000000005c8947 */ /* 0x000fec0003800000 */
[----:B------:R-:W-:Y:S02]  /*0550*/  FSETP.GTU.FTZ.AND P0, PT, |R0|, +INF , PT ;  /* 0x7f8000000000780b */ /* 0x000fe40003f1c200 */
[----:B------:R-:W-:-:S04]  /*0560*/  FSETP.GTU.FTZ.AND P1, PT, |R3|, +INF , PT ;  /* 0x7f8000000300780b */ /* 0x000fc80003f3c200 */
[----:B------:R-:W-:-:S13]  /*0570*/  PLOP3.LUT P0, PT, P0, P1, PT, 0xf8, 0x8f ;  /* 0x00000000008f781c */ /* 0x000fda0000703f70 */
[----:B------:R-:W-:Y:S05]  /*0580*/  @P0 BRA `(.L_x_5) ;  /* 0x00000004004c0947 */ /* 0x000fea0003800000 */
[----:B------:R-:W-:-:S13]  /*0590*/  LOP3.LUT P0, RZ, R6, 0x7fffffff, R5, 0xc8, !PT ;  /* 0x7fffffff06ff7812 */ /* 0x000fda000780c805 */
[----:B------:R-:W-:Y:S05]  /*05a0*/  @!P0 BRA `(.L_x_6) ;  /* 0x00000004003c8947 */ /* 0x000fea0003800000 */
[C---:B------:R-:W-:Y:S02]  /*05b0*/  FSETP.NEU.FTZ.AND P2, PT, |R0|.reuse, +INF , PT ;  /* 0x7f8000000000780b */ /* 0x040fe40003f5d200 */
[----:B------:R-:W-:Y:S02]  /*05c0*/  FSETP.NEU.FTZ.AND P1, PT, |R3|, +INF , PT ;  /* 0x7f8000000300780b */ /* 0x000fe40003f3d200 */
[----:B------:R-:W-:-:S11]  /*05d0*/  FSETP.NEU.FTZ.AND P0, PT, |R0|, +INF , PT ;  /* 0x7f8000000000780b */ /* 0x000fd60003f1d200 */
[----:B------:R-:W-:Y:S05]  /*05e0*/  @!P1 BRA !P2, `(.L_x_6) ;  /* 0x00000004002c9947 */ /* 0x000fea0005000000 */
[----:B------:R-:W-:-:S04]  /*05f0*/  LOP3.LUT P2, RZ, R5, 0x7fffffff, RZ, 0xc0, !PT ;  /* 0x7fffffff05ff7812 */ /* 0x000fc8000784c0ff */
[----:B------:R-:W-:-:S13]  /*0600*/  PLOP3.LUT P1, PT, P1, P2, PT, 0x2f, 0xf2 ;  /* 0x0000000000f2781c */ /* 0x000fda0000f24577 */
[----:B------:R-:W-:Y:S05]  /*0610*/  @P1 BRA `(.L_x_7) ;  /* 0x0000000400181947 */ /* 0x000fea0003800000 */
[----:B------:R-:W-:-:S04]  /*0620*/  LOP3.LUT P1, RZ, R6, 0x7fffffff, RZ, 0xc0, !PT ;  /* 0x7fffffff06ff7812 */ /* 0x000fc8000782c0ff */
[----:B------:R-:W-:-:S13]  /*0630*/  PLOP3.LUT P0, PT, P0, P1, PT, 0x2f, 0xf2 ;  /* 0x0000000000f2781c */ /* 0x000fda0000702577 */
[----:B------:R-:W-:Y:S05]  /*0640*/  @P0 BRA `(.L_x_8) ;  /* 0x0000000400000947 */ /* 0x000fea0003800000 */
[----:B------:R-:W-:Y:S02]  /*0650*/  ISETP.GE.AND P0, PT, R8, RZ, PT ;  /* 0x000000ff0800720c */ /* 0x000fe40003f06270 */
[----:B------:R-:W-:-:S11]  /*0660*/  ISETP.GE.AND P1, PT, R9, RZ, PT ;  /* 0x000000ff0900720c */ /* 0x000fd60003f26270 */
[----:B------:R-:W-:Y:S02]  /*0670*/  @P0 IMAD.MOV.U32 R7, RZ, RZ, RZ ;  /* 0x000000ffff070224 */ /* 0x000fe400078e00ff */
[----:B------:R-:W-:Y:S01]  /*0680*/  @!P0 FFMA R5, R0, 1.84467440737095516160e+19, RZ ;  /* 0x5f80000000058823 */ /* 0x000fe200000000ff */
[----:B------:R-:W-:Y:S02]  /*0690*/  @!P0 IMAD.MOV.U32 R7, RZ, RZ, -0x40 ;  /* 0xffffffc0ff078424 */ /* 0x000fe400078e00ff */
[----:B------:R-:W-:Y:S02]  /*06a0*/  @!P1 FFMA R6, R3, 1.84467440737095516160e+19, RZ ;  /* 0x5f80000003069823 */ /* 0x000fe400000000ff */
[----:B------:R-:W-:-:S07]  /*06b0*/  @!P1 VIADD R7, R7, 0x40 ;  /* 0x0000004007079836 */ /* 0x000fce0000000000 */
.L_x_4:
[----:B------:R-:W-:Y:S01]  /*06c0*/  LEA R3, R13, 0xc0800000, 0x17 ;  /* 0xc08000000d037811 */ /* 0x000fe200078eb8ff */
[----:B------:R-:W-:Y:S04]  /*06d0*/  BSSY.RECONVERGENT B2, `(.L_x_9) ;  /* 0x0000036000027945 */ /* 0x000fe80003800200 */
[----:B------:R-:W-:Y:S02]  /*06e0*/  IMAD.IADD R3, R6, 0x1, -R3 ;  /* 0x0000000106037824 */ /* 0x000fe400078e0a03 */
[----:B------:R-:W-:Y:S02]  /*06f0*/  VIADD R6, R10, 0xffffff81 ;  /* 0xffffff810a067836 */ /* 0x000fe40000000000 */
[----:B------:R-:W0:Y:S01]  /*0700*/  MUFU.RCP R8, R3 ;  /* 0x0000000300087308 */ /* 0x000e220000001000 */
[----:B------:R-:W-:Y:S01]  /*0710*/  FADD.FTZ R9, -R3, -RZ ;  /* 0x800000ff03097221 */ /* 0x000fe20000010100 */
[C---:B------:R-:W-:Y:S01]  /*0720*/  IMAD R0, R6.reuse, -0x800000, R5 ;  /* 0xff80000006007824 */ /* 0x040fe200078e0205 */
[----:B------:R-:W-:-:S05]  /*0730*/  IADD3 R6, PT, PT, R6, 0x7f, -R13 ;  /* 0x0000007f06067810 */ /* 0x000fca0007ffe80d */
[----:B------:R-:W-:Y:S02]  /*0740*/  IMAD.IADD R6, R6, 0x1, R7 ;  /* 0x0000000106067824 */ /* 0x000fe400078e0207 */
[----:B0-----:R-:W-:-:S04]  /*0750*/  FFMA R11, R8, R9, 1 ;  /* 0x3f800000080b7423 */ /* 0x001fc80000000009 */
[----:B------:R-:W-:-:S04]  /*0760*/  FFMA R10, R8, R11, R8 ;  /* 0x0000000b080a7223 */ /* 0x000fc80000000008 */
[----:B------:R-:W-:-:S04]  /*0770*/  FFMA R5, R0, R10, RZ ;  /* 0x0000000a00057223 */ /* 0x000fc800000000ff */
[----:B------:R-:W-:-:S04]  /*0780*/  FFMA R8, R9, R5, R0 ;  /* 0x0000000509087223 */ /* 0x000fc80000000000 */
[----:B------:R-:W-:-:S04]  /*0790*/  FFMA R11, R10, R8, R5 ;  /* 0x000000080a0b7223 */ /* 0x000fc80000000005 */
[----:B------:R-:W-:-:S04]  /*07a0*/  FFMA R8, R9, R11, R0 ;  /* 0x0000000b09087223 */ /* 0x000fc80000000000 */
[----:B------:R-:W-:-:S05]  /*07b0*/  FFMA R0, R10, R8, R11 ;  /* 0x000000080a007223 */ /* 0x000fca000000000b */
[----:B------:R-:W-:-:S04]  /*07c0*/  SHF.R.U32.HI R3, RZ, 0x17, R0 ;  /* 0x00000017ff037819 */ /* 0x000fc80000011600 */
[----:B------:R-:W-:-:S05]  /*07d0*/  LOP3.LUT R3, R3, 0xff, RZ, 0xc0, !PT ;  /* 0x000000ff03037812 */ /* 0x000fca00078ec0ff */
[----:B------:R-:W-:-:S04]  /*07e0*/  IMAD.IADD R7, R3, 0x1, R6 ;  /* 0x0000000103077824 */ /* 0x000fc800078e0206 */
[----:B------:R-:W-:-:S05]  /*07f0*/  VIADD R3, R7, 0xffffffff ;  /* 0xffffffff07037836 */ /* 0x000fca0000000000 */
[----:B------:R-:W-:-:S13]  /*0800*/  ISETP.GE.U32.AND P0, PT, R3, 0xfe, PT ;  /* 0x000000fe0300780c */ /* 0x000fda0003f06070 */
[----:B------:R-:W-:Y:S05]  /*0810*/  @!P0 BRA `(.L_x_10) ;  /* 0x0000000000808947 */ /* 0x000fea0003800000 */
[----:B------:R-:W-:-:S13]  /*0820*/  ISETP.GT.AND P0, PT, R7, 0xfe, PT ;  /* 0x000000fe0700780c */ /* 0x000fda0003f04270 */
[----:B------:R-:W-:Y:S05]  /*0830*/  @P0 BRA `(.L_x_11) ;  /* 0x00000000006c0947 */ /* 0x000fea0003800000 */
[----:B------:R-:W-:-:S13]  /*0840*/  ISETP.GE.AND P0, PT, R7, 0x1, PT ;  /* 0x000000010700780c */ /* 0x000fda0003f06270 */
[----:B------:R-:W-:Y:S05]  /*0850*/  @P0 BRA `(.L_x_12) ;  /* 0x0000000000740947 */ /* 0x000fea0003800000 */
[----:B------:R-:W-:Y:S02]  /*0860*/  ISETP.GE.AND P0, PT, R7, -0x18, PT ;  /* 0xffffffe80700780c */ /* 0x000fe40003f06270 */
[----:B------:R-:W-:-:S11]  /*0870*/  LOP3.LUT R0, R0, 0x80000000, RZ, 0xc0, !PT ;  /* 0x8000000000007812 */ /* 0x000fd600078ec0ff */
[----:B------:R-:W-:Y:S05]  /*0880*/  @!P0 BRA `(.L_x_12) ;  /* 0x0000000000688947 */ /* 0x000fea0003800000 */
[CCC-:B------:R-:W-:Y:S01]  /*0890*/  FFMA.RZ R3, R10.reuse, R8.reuse, R11.reuse ;  /* 0x000000080a037223 */ /* 0x1c0fe2000000c00b */
[CCC-:B------:R-:W-:Y:S01]  /*08a0*/  FFMA.RM R6, R10.reuse, R8.reuse, R11.reuse ;  /* 0x000000080a067223 */ /* 0x1c0fe2000000400b */
[C---:B------:R-:W-:Y:S02]  /*08b0*/  ISETP.NE.AND P2, PT, R7.reuse, RZ, PT ;  /* 0x000000ff0700720c */ /* 0x040fe40003f45270 */
[----:B------:R-:W-:Y:S02]  /*08c0*/  ISETP.NE.AND P1, PT, R7, RZ, PT ;  /* 0x000000ff0700720c */ /* 0x000fe40003f25270 */
[----:B------:R-:W-:Y:S01]  /*08d0*/  LOP3.LUT R5, R3, 0x7fffff, RZ, 0xc0, !PT ;  /* 0x007fffff03057812 */ /* 0x000fe200078ec0ff */
[----:B------:R-:W-:Y:S01]  /*08e0*/  FFMA.RP R3, R10, R8, R11 ;  /* 0x000000080a037223 */ /* 0x000fe2000000800b */
[----:B------:R-:W-:Y:S02]  /*08f0*/  VIADD R8, R7, 0x20 ;  /* 0x0000002007087836 */ /* 0x000fe40000000000 */
[----:B------:R-:W-:Y:S01]  /*0900*/  LOP3.LUT R5, R5, 0x800000, RZ, 0xfc, !PT ;  /* 0x0080000005057812 */ /* 0x000fe200078efcff */
[----:B------:R-:W-:Y:S01]  /*0910*/  IMAD.MOV R7, RZ, RZ, -R7 ;  /* 0x000000ffff077224 */ /* 0x000fe200078e0a07 */
[----:B------:R-:W-:-:S02]  /*0920*/  FSETP.NEU.FTZ.AND P0, PT, R3, R6, PT ;  /* 0x000000060300720b */ /* 0x000fc40003f1d000 */
[----:B------:R-:W-:Y:S02]  /*0930*/  SHF.L.U32 R8, R5, R8, RZ ;  /* 0x0000000805087219 */ /* 0x000fe400000006ff */
[----:B------:R-:W-:Y:S02]  /*0940*/  SEL R6, R7, RZ, P2 ;  /* 0x000000ff07067207 */ /* 0x000fe40001000000 */
[----:B------:R-:W-:Y:S02]  /*0950*/  ISETP.NE.AND P1, PT, R8, RZ, P1 ;  /* 0x000000ff0800720c */ /* 0x000fe40000f25270 */
[----:B------:R-:W-:Y:S02]  /*0960*/  SHF.R.U32.HI R6, RZ, R6, R5 ;  /* 0x00000006ff067219 */ /* 0x000fe40000011605 */
[----:B------:R-:W-:Y:S02]  /*0970*/  PLOP3.LUT P0, PT, P0, P1, PT, 0xf8, 0x8f ;  /* 0x00000000008f781c */ /* 0x000fe40000703f70 */
[----:B------:R-:W-:-:S02]  /*0980*/  SHF.R.U32.HI R8, RZ, 0x1, R6 ;  /* 0x00000001ff087819 */ /* 0x000fc40000011606 */
[----:B------:R-:W-:-:S04]  /*0990*/  SEL R3, RZ, 0x1, !P0 ;  /* 0x00000001ff037807 */ /* 0x000fc80004000000 */
[----:B------:R-:W-:-:S04]  /*09a0*/  LOP3.LUT R3, R3, 0x1, R8, 0xf8, !PT ;  /* 0x0000000103037812 */ /* 0x000fc800078ef808 */
[----:B------:R-:W-:-:S05]  /*09b0*/  LOP3.LUT R3, R3, R6, RZ, 0xc0, !PT ;  /* 0x0000000603037212 */ /* 0x000fca00078ec0ff */
[----:B------:R-:W-:-:S05]  /*09c0*/  IMAD.IADD R3, R8, 0x1, R3 ;  /* 0x0000000108037824 */ /* 0x000fca00078e0203 */
[----:B------:R-:W-:Y:S01]  /*09d0*/  LOP3.LUT R0, R3, R0, RZ, 0xfc, !PT ;  /* 0x0000000003007212 */ /* 0x000fe200078efcff */
[----:B------:R-:W-:Y:S06]  /*09e0*/  BRA `(.L_x_12) ;  /* 0x0000000000107947 */ /* 0x000fec0003800000 */
.L_x_11:
[----:B------:R-:W-:-:S04]  /*09f0*/  LOP3.LUT R0, R0, 0x80000000, RZ, 0xc0, !PT ;  /* 0x8000000000007812 */ /* 0x000fc800078ec0ff */
[----:B------:R-:W-:Y:S01]  /*0a00*/  LOP3.LUT R0, R0, 0x7f800000, RZ, 0xfc, !PT ;  /* 0x7f80000000007812 */ /* 0x000fe200078efcff */
[----:B------:R-:W-:Y:S06]  /*0a10*/  BRA `(.L_x_12) ;  /* 0x0000000000047947 */ /* 0x000fec0003800000 */
.L_x_10:
[----:B------:R-:W-:-:S07]  /*0a20*/  IMAD R0, R6, 0x800000, R0 ;  /* 0x0080000006007824 */ /* 0x000fce00078e0200 */
.L_x_12:
[----:B------:R-:W-:Y:S05]  /*0a30*/  BSYNC.RECONVERGENT B2 ;  /* 0x0000000000027941 */ /* 0x000fea0003800200 */
.L_x_9:
[----:B------:R-:W-:Y:S05]  /*0a40*/  BRA `(.L_x_13) ;  /* 0x0000000000207947 */ /* 0x000fea0003800000 */
.L_x_8:
[----:B------:R-:W-:-:S04]  /*0a50*/  LOP3.LUT R0, R6, 0x80000000, R5, 0x48, !PT ;  /* 0x8000000006007812 */ /* 0x000fc800078e4805 */
[----:B------:R-:W-:Y:S01]  /*0a60*/  LOP3.LUT R0, R0, 0x7f800000, RZ, 0xfc, !PT ;  /* 0x7f80000000007812 */ /* 0x000fe200078efcff */
[----:B------:R-:W-:Y:S06]  /*0a70*/  BRA `(.L_x_13) ;  /* 0x0000000000147947 */ /* 0x000fec0003800000 */
.L_x_7:
[----:B------:R-:W-:Y:S01]  /*0a80*/  LOP3.LUT R0, R6, 0x80000000, R5, 0x48, !PT ;  /* 0x8000000006007812 */ /* 0x000fe200078e4805 */
[----:B------:R-:W-:Y:S06]  /*0a90*/  BRA `(.L_x_13) ;  /* 0x00000000000c7947 */ /* 0x000fec0003800000 */
.L_x_6:
[----:B------:R-:W0:Y:S01]  /*0aa0*/  MUFU.RSQ R0, -QNAN ;  /* 0xffc0000000007908 */ /* 0x000e220000001400 */
[----:B------:R-:W-:Y:S05]  /*0ab0*/  BRA `(.L_x_13) ;  /* 0x0000000000047947 */ /* 0x000fea0003800000 */
.L_x_5:
[----:B------:R-:W-:-:S07]  /*0ac0*/  FADD.FTZ R0, R0, R3 ;  /* 0x0000000300007221 */ /* 0x000fce0000010000 */
.L_x_13:
[----:B------:R-:W-:Y:S05]  /*0ad0*/  BSYNC.RECONVERGENT B1 ;  /* 0x0000000000017941 */ /* 0x000fea0003800200 */
.L_x_3:
[----:B------:R-:W-:-:S04]  /*0ae0*/  IMAD.MOV.U32 R5, RZ, RZ, 0x0 ;  /* 0x00000000ff057424 */ /* 0x000fc800078e00ff */
[----:B0-----:R-:W-:Y:S05]  /*0af0*/  RET.REL.NODEC R4 `(_Z28PJG_kernel_improved_assign_xPfS_S_S_iii) ;  /* 0xfffffff404407950 */ /* 0x001fea0003c3ffff */
.L_x_14:
        /* <DEDUP_REMOVED lines=16> */
.L_x_133:


//--------------------- .text._Z34PJG_kernel_improved_multiplicationPfS_S_S_iii --------------------------
	.section	.text._Z34PJG_kernel_improved_multiplicationPfS_S_S_iii,"ax",@progbits
	.align	128
        .global         _Z34PJG_kernel_improved_multiplicationPfS_S_S_iii
        .type           _Z34PJG_kernel_improved_multiplicationPfS_S_S_iii,@function
        .size           _Z34PJG_kernel_improved_multiplicationPfS_S_S_iii,(.L_x_140 - _Z34PJG_kernel_improved_multiplicationPfS_S_S_iii)
        .other          _Z34PJG_kernel_improved_multiplicationPfS_S_S_iii,@"STO_CUDA_ENTRY STV_DEFAULT"
_Z34PJG_kernel_improved_multiplicationPfS_S_S_iii:
.text._Z34PJG_kernel_improved_multiplicationPfS_S_S_iii:
[----:B------:R-:W-:Y:S08]  /*0000*/  LDC R1, c[0x0][0x37c] ;  /* 0x0000df00ff017b82 */ /* 0x000ff00000000800 */
[----:B------:R-:W0:Y:S01]  /*0010*/  LDC R3, c[0x0][0x3a8] ;  /* 0x0000ea00ff037b82 */ /* 0x000e220000000800 */
[----:B------:R-:W1:Y:S01]  /*0020*/  S2R R7, SR_TID.X ;  /* 0x0000000000077919 */ /* 0x000e620000002100 */
[----:B------:R-:W2:Y:S06]  /*0030*/  LDCU UR6, c[0x0][0x3a4] ;  /* 0x00007480ff0677ac */ /* 0x000eac0008000800 */
[----:B------:R-:W1:Y:S08]  /*0040*/  S2UR UR4, SR_CTAID.X ;  /* 0x00000000000479c3 */ /* 0x000e700000002500 */
[----:B------:R-:W1:Y:S01]  /*0050*/  LDC R0, c[0x0][0x360] ;  /* 0x0000d800ff007b82 */ /* 0x000e620000000800 */
[----:B0-----:R-:W-:-:S04]  /*0060*/  IABS R9, R3 ;  /* 0x0000000300097213 */ /* 0x001fc80000000000 */
[----:B------:R-:W0:Y:S01]  /*0070*/  I2F.RP R2, R9 ;  /* 0x0000000900027306 */ /* 0x000e220000209400 */
[----:B-1----:R-:W-:-:S07]  /*0080*/  IMAD R0, R0, UR4, R7 ;  /* 0x0000000400007c24 */ /* 0x002fce000f8e0207 */
[----:B0-----:R-:W0:Y:S02]  /*0090*/  MUFU.RCP R2, R2 ;  /* 0x0000000200027308 */ /* 0x001e240000001000 */
[----:B0-----:R-:W-:Y:S01]  /*00a0*/  VIADD R4, R2, 0xffffffe ;  /* 0x0ffffffe02047836 */ /* 0x001fe20000000000 */
[----:B------:R-:W-:-:S05]  /*00b0*/  IABS R2, R0 ;  /* 0x0000000000027213 */ /* 0x000fca0000000000 */
[----:B------:R0:W1:Y:S02]  /*00c0*/  F2I.FTZ.U32.TRUNC.NTZ R5, R4 ;  /* 0x0000000400057305 */ /* 0x000064000021f000 */
[----:B0-----:R-:W-:Y:S02]  /*00d0*/  HFMA2 R4, -RZ, RZ, 0, 0 ;  /* 0x00000000ff047431 */ /* 0x001fe400000001ff */
[----:B-1----:R-:W-:-:S04]  /*00e0*/  IMAD.MOV R6, RZ, RZ, -R5 ;  /* 0x000000ffff067224 */ /* 0x002fc800078e0a05 */
        /* <DEDUP_REMOVED lines=9> */
[----:B------:R-:W-:Y:S01]  /*0180*/  @!P2 IADD3 R2, PT, PT, R2, -R9, RZ ;  /* 0x800000090202a210 */ /* 0x000fe20007ffe0ff */
[----:B------:R-:W-:-:S03]  /*0190*/  @!P2 VIADD R5, R5, 0x1 ;  /* 0x000000010505a836 */ /* 0x000fc60000000000 */
[----:B------:R-:W-:-:S13]  /*01a0*/  ISETP.GE.U32.AND P1, PT, R2, R9, PT ;  /* 0x000000090200720c */ /* 0x000fda0003f26070 */
[----:B------:R-:W-:Y:S02]  /*01b0*/  @P1 IADD3 R5, PT, PT, R5, 0x1, RZ ;  /* 0x0000000105051810 */ /* 0x000fe40007ffe0ff */
[----:B------:R-:W-:-:S03]  /*01c0*/  ISETP.NE.AND P1, PT, R3, RZ, PT ;  /* 0x000000ff0300720c */ /* 0x000fc60003f25270 */
[----:B------:R-:W-:-:S05]  /*01d0*/  @!P0 IMAD.MOV R5, RZ, RZ, -R5 ;  /* 0x000000ffff058224 */ /* 0x000fca00078e0a05 */
[----:B------:R-:W-:-:S04]  /*01e0*/  SEL R7, R4, R5, !P1 ;  /* 0x0000000504077207 */ /* 0x000fc80004800000 */
[----:B--2---:R-:W-:-:S13]  /*01f0*/  ISETP.GE.AND P0, PT, R7, UR6, PT ;  /* 0x0000000607007c0c */ /* 0x004fda000bf06270 */
[----:B------:R-:W-:Y:S05]  /*0200*/  @P0 EXIT ;  /* 0x000000000000094d */ /* 0x000fea0003800000 */
[----:B------:R-:W0:Y:S01]  /*0210*/  LDC R6, c[0x0][0x3a0] ;  /* 0x0000e800ff067b82 */ /* 0x000e220000000800 */
[----:B------:R-:W-:Y:S01]  /*0220*/  ISETP.GE.AND P2, PT, R0, RZ, PT ;  /* 0x000000ff0000720c */ /* 0x000fe20003f46270 */
[----:B------:R-:W1:Y:S01]  /*0230*/  LDCU.64 UR4, c[0x0][0x358] ;  /* 0x00006b00ff0477ac */ /* 0x000e620008000a00 */
[----:B------:R-:W-:Y:S02]  /*0240*/  ISETP.GT.U32.AND P0, PT, R9, R2, PT ;  /* 0x000000020900720c */ /* 0x000fe40003f04070 */
[----:B------:R-:W-:-:S04]  /*0250*/  IADD3 R5, PT, PT, R2, -R9, RZ ;  /* 0x8000000902057210 */ /* 0x000fc80007ffe0ff */
[----:B------:R-:W-:-:S05]  /*0260*/  SEL R5, R5, R2, !P0 ;  /* 0x0000000205057207 */ /* 0x000fca0004000000 */
[----:B------:R-:W-:-:S05]  /*0270*/  @!P2 IMAD.MOV R5, RZ, RZ, -R5 ;  /* 0x000000ffff05a224 */ /* 0x000fca00078e0a05 */
[----:B------:R-:W-:Y:S01]  /*0280*/  SEL R9, R4, R5, !P1 ;  /* 0x0000000504097207 */ /* 0x000fe20004800000 */
[----:B0-----:R-:W-:-:S05]  /*0290*/  IMAD R2, R6, UR6, R7 ;  /* 0x0000000606027c24 */ /* 0x001fca000f8e0207 */
[----:B------:R-:W-:-:S13]  /*02a0*/  ISETP.NE.AND P0, PT, R2, R9, PT ;  /* 0x000000090200720c */ /* 0x000fda0003f05270 */
[----:B------:R-:W0:Y:S02]  /*02b0*/  @!P0 LDC.64 R4, c[0x0][0x398] ;  /* 0x0000e600ff048b82 */ /* 0x000e240000000a00 */
[----:B0-----:R-:W-:-:S05]  /*02c0*/  @!P0 IMAD.WIDE R4, R0, 0x4, R4 ;  /* 0x0000000400048825 */ /* 0x001fca00078e0204 */
[----:B-1----:R0:W-:Y:S01]  /*02d0*/  @!P0 STG.E desc[UR4][R4.64], RZ ;  /* 0x000000ff04008986 */ /* 0x0021e2000c101904 */
[----:B------:R-:W-:Y:S05]  /*02e0*/  @!P0 EXIT ;  /* 0x000000000000894d */ /* 0x000fea0003800000 */
[----:B0-----:R-:W0:Y:S01]  /*02f0*/  LDC.64 R4, c[0x0][0x380] ;  /* 0x0000e000ff047b82 */ /* 0x001e220000000a00 */
[----:B------:R-:W-:-:S07]  /*0300*/  IMAD R3, R2, R3, R9 ;  /* 0x0000000302037224 */ /* 0x000fce00078e0209 */
[----:B------:R-:W1:Y:S01]  /*0310*/  LDC.64 R6, c[0x0][0x388] ;  /* 0x0000e200ff067b82 */ /* 0x000e620000000a00 */
[----:B0-----:R-:W-:-:S06]  /*0320*/  IMAD.WIDE R2, R3, 0x4, R4 ;  /* 0x0000000403027825 */ /* 0x001fcc00078e0204 */
[----:B------:R-:W2:Y:S01]  /*0330*/  LDG.E R2, desc[UR4][R2.64] ;  /* 0x0000000402027981 */ /* 0x000ea2000c1e1900 */
[----:B-1----:R-:W-:Y:S02]  /*0340*/  IMAD.WIDE R4, R9, 0x4, R6 ;  /* 0x0000000409047825 */ /* 0x002fe400078e0206 */
[----:B------:R-:W0:Y:S04]  /*0350*/  LDC.64 R6, c[0x0][0x398] ;  /* 0x0000e600ff067b82 */ /* 0x000e280000000a00 */
[----:B------:R-:W2:Y:S01]  /*0360*/  LDG.E R5, desc[UR4][R4.64] ;  /* 0x0000000404057981 */ /* 0x000ea2000c1e1900 */
[----:B0-----:R-:W-:-:S04]  /*0370*/  IMAD.WIDE R6, R0, 0x4, R6 ;  /* 0x0000000400067825 */ /* 0x001fc800078e0206 */
[----:B--2---:R-:W-:-:S05]  /*0380*/  FMUL R9, R2, R5 ;  /* 0x0000000502097220 */ /* 0x004fca0000400000 */
[----:B------:R-:W-:Y:S01]  /*0390*/  STG.E desc[UR4][R6.64], R9 ;  /* 0x0000000906007986 */ /* 0x000fe2000c101904 */
[----:B------:R-:W-:Y:S05]  /*03a0*/  EXIT ;  /* 0x000000000000794d */ /* 0x000fea0003800000 */
.L_x_15:
        /* <DEDUP_REMOVED lines=13> */
.L_x_140:


//--------------------- .text._Z19PJG_kernel_improvedPfS_S_S_ii --------------------------
	.section	.text._Z19PJG_kernel_improvedPfS_S_S_ii,"ax",@progbits
	.align	128
        .global         _Z19PJG_kernel_improvedPfS_S_S_ii
        .type           _Z19PJG_kernel_improvedPfS_S_S_ii,@function
        .size           _Z19PJG_kernel_improvedPfS_S_S_ii,(.L_x_134 - _Z19PJG_kernel_improvedPfS_S_S_ii)
        .other          _Z19PJG_kernel_improvedPfS_S_S_ii,@"STO_CUDA_ENTRY STV_DEFAULT"
_Z19PJG_kernel_improvedPfS_S_S_ii:
.text._Z19PJG_kernel_improvedPfS_S_S_ii:
[----:B------:R-:W-:Y:S08]  /*0000*/  LDC R1, c[0x0][0x37c] ;  /* 0x0000df00ff017b82 */ /* 0x000ff00000000800 */
[----:B------:R-:W0:Y:S01]  /*0010*/  LDC R12, c[0x0][0x3a4] ;  /* 0x0000e900ff0c7b82 */ /* 0x000e220000000800 */
[----:B------:R-:W1:Y:S07]  /*0020*/  S2R R4, SR_TID.X ;  /* 0x0000000000047919 */ /* 0x000e6e0000002100 */
[----:B------:R-:W1:Y:S08]  /*0030*/  S2UR UR4, SR_CTAID.X ;  /* 0x00000000000479c3 */ /* 0x000e700000002500 */
[----:B------:R-:W1:Y:S01]  /*0040*/  LDC R11, c[0x0][0x360] ;  /* 0x0000d800ff0b7b82 */ /* 0x000e620000000800 */
[----:B0-----:R-:W-:-:S02]  /*0050*/  IABS R9, R12 ;  /* 0x0000000c00097213 */ /* 0x001fc40000000000 */
[----:B------:R-:W-:Y:S02]  /*0060*/  LOP3.LUT R10, RZ, R12, RZ, 0x33, !PT ;  /* 0x0000000cff0a7212 */ /* 0x000fe400078e33ff */
        /* <DEDUP_REMOVED lines=13> */
[----:B------:R-:W-:-:S04]  /*0140*/  IMAD.HI.U32 R3, R3, R0, RZ ;  /* 0x0000000003037227 */ /* 0x000fc800078e00ff */
[----:B------:R-:W-:-:S04]  /*0150*/  IMAD.MOV R4, RZ, RZ, -R3 ;  /* 0x000000ffff047224 */ /* 0x000fc800078e0a03 */
[----:B------:R-:W-:-:S05]  /*0160*/  IMAD R0, R9, R4, R0 ;  /* 0x0000000409007224 */ /* 0x000fca00078e0200 */
[----:B------:R-:W-:-:S13]  /*0170*/  ISETP.GT.U32.AND P1, PT, R9, R0, PT ;  /* 0x000000000900720c */ /* 0x000fda0003f24070 */
[----:B------:R-:W-:Y:S02]  /*0180*/  @!P1 IMAD.IADD R0, R0, 0x1, -R9 ;  /* 0x0000000100009824 */ /* 0x000fe400078e0a09 */
[----:B------:R-:W-:-:S03]  /*0190*/  @!P1 VIADD R3, R3, 0x1 ;  /* 0x0000000103039836 */ /* 0x000fc60000000000 */
[----:B------:R-:W-:-:S13]  /*01a0*/  ISETP.GE.U32.AND P0, PT, R0, R9, PT ;  /* 0x000000090000720c */ /* 0x000fda0003f06070 */
[----:B------:R-:W-:Y:S02]  /*01b0*/  @P0 IADD3 R3, PT, PT, R3, 0x1, RZ ;  /* 0x0000000103030810 */ /* 0x000fe40007ffe0ff */
[----:B------:R-:W-:-:S03]  /*01c0*/  ISETP.NE.AND P0, PT, R12, RZ, PT ;  /* 0x000000ff0c00720c */ /* 0x000fc60003f05270 */
[----:B------:R-:W-:-:S05]  /*01d0*/  @!P2 IMAD.MOV R3, RZ, RZ, -R3 ;  /* 0x000000ffff03a224 */ /* 0x000fca00078e0a03 */
[----:B------:R-:W-:-:S04]  /*01e0*/  SEL R2, R10, R3, !P0 ;  /* 0x000000030a027207 */ /* 0x000fc80004000000 */
[----:B-1----:R-:W-:-:S13]  /*01f0*/  ISETP.GE.AND P1, PT, R2, UR4, PT ;  /* 0x0000000402007c0c */ /* 0x002fda000bf26270 */
[----:B------:R-:W-:Y:S05]  /*0200*/  @P1 EXIT ;  /* 0x000000000000194d */ /* 0x000fea0003800000 */
[----:B------:R-:W-:-:S13]  /*0210*/  ISETP.GE.AND P1, PT, R2, R12, PT ;  /* 0x0000000c0200720c */ /* 0x000fda0003f26270 */
[----:B------:R-:W-:Y:S05]  /*0220*/  @P1 EXIT ;  /* 0x000000000000194d */ /* 0x000fea0003800000 */
[----:B------:R-:W-:Y:S01]  /*0230*/  I2FP.F32.S32 R12, R12 ;  /* 0x0000000c000c7245 */ /* 0x000fe20000201400 */
[----:B------:R-:W0:Y:S01]  /*0240*/  LDC.64 R6, c[0x0][0x398] ;  /* 0x0000e600ff067b82 */ /* 0x000e220000000a00 */
[----:B------:R-:W-:Y:S01]  /*0250*/  ISETP.GE.AND P2, PT, R11, RZ, PT ;  /* 0x000000ff0b00720c */ /* 0x000fe20003f46270 */
[----:B------:R-:W-:Y:S01]  /*0260*/  IMAD.IADD R3, R0, 0x1, -R9 ;  /* 0x0000000100037824 */ /* 0x000fe200078e0a09 */
[----:B------:R-:W-:Y:S01]  /*0270*/  FSETP.GEU.AND P3, PT, |R12|, 1.175494350822287508e-38, PT ;  /* 0x008000000c00780b */ /* 0x000fe20003f6e200 */
[----:B------:R-:W1:Y:S01]  /*0280*/  LDCU.64 UR6, c[0x0][0x358] ;  /* 0x00006b00ff0677ac */ /* 0x000e620008000a00 */
[----:B------:R-:W-:-:S03]  /*0290*/  ISETP.GT.U32.AND P1, PT, R9, R0, PT ;  /* 0x000000000900720c */ /* 0x000fc60003f24070 */
[----:B------:R-:W2:Y:S01]  /*02a0*/  LDC.64 R4, c[0x0][0x388] ;  /* 0x0000e200ff047b82 */ /* 0x000ea20000000a00 */
[----:B------:R-:W-:Y:S01]  /*02b0*/  SEL R3, R3, R0, !P1 ;  /* 0x0000000003037207 */ /* 0x000fe20004800000 */
[----:B------:R-:W-:-:S04]  /*02c0*/  UMOV UR4, URZ ;  /* 0x000000ff00047c82 */ /* 0x000fc80008000000 */
[----:B------:R-:W-:Y:S02]  /*02d0*/  @!P2 IMAD.MOV R3, RZ, RZ, -R3 ;  /* 0x000000ffff03a224 */ /* 0x000fe400078e0a03 */
[----:B------:R-:W-:-:S03]  /*02e0*/  @!P3 FMUL R12, R12, 16777216 ;  /* 0x4b8000000c0cb820 */ /* 0x000fc60000400000 */
[----:B------:R-:W-:Y:S01]  /*02f0*/  SEL R9, R10, R3, !P0 ;  /* 0x000000030a097207 */ /* 0x000fe20004000000 */
[----:B------:R-:W3:Y:S01]  /*0300*/  MUFU.LG2 R8, R12 ;  /* 0x0000000c00087308 */ /* 0x000ee20000000c00 */
[----:B------:R-:W-:Y:S02]  /*0310*/  IMAD.MOV.U32 R10, RZ, RZ, R2 ;  /* 0x000000ffff0a7224 */ /* 0x000fe400078e0002 */
[----:B0-----:R-:W-:-:S04]  /*0320*/  IMAD.WIDE R6, R11, 0x4, R6 ;  /* 0x000000040b067825 */ /* 0x001fc800078e0206 */
[----:B--2---:R-:W-:-:S04]  /*0330*/  IMAD.WIDE R4, R9, 0x4, R4 ;  /* 0x0000000409047825 */ /* 0x004fc800078e0204 */
[----:B-1-3--:R-:W-:-:S07]  /*0340*/  @!P3 FADD R8, R8, -24 ;  /* 0xc1c000000808b421 */ /* 0x00afce0000000000 */
.L_x_29:
[----:B------:R-:W-:-:S13]  /*0350*/  ISETP.NE.AND P0, PT, R10, R9, PT ;  /* 0x000000090a00720c */ /* 0x000fda0003f05270 */
[----:B012---:R-:W0:Y:S01]  /*0360*/  @P0 LDC R3, c[0x0][0x3a4] ;  /* 0x0000e900ff030b82 */ /* 0x007e220000000800 */
[----:B------:R-:W2:Y:S07]  /*0370*/  @P0 LDG.E R11, desc[UR6][R4.64] ;  /* 0x00000006040b0981 */ /* 0x000eae000c1e1900 */
[----:B------:R-:W1:Y:S01]  /*0380*/  @P0 LDC.64 R12, c[0x0][0x380] ;  /* 0x0000e000ff0c0b82 */ /* 0x000e620000000a00 */
[----:B0-----:R-:W-:-:S04]  /*0390*/  @P0 IMAD R3, R10, R3, R9 ;  /* 0x000000030a030224 */ /* 0x001fc800078e0209 */
[----:B-1----:R-:W-:-:S06]  /*03a0*/  @P0 IMAD.WIDE R12, R3, 0x4, R12 ;  /* 0x00000004030c0825 */ /* 0x002fcc00078e020c */
[----:B------:R-:W2:Y:S01]  /*03b0*/  @P0 LDG.E R12, desc[UR6][R12.64] ;  /* 0x000000060c0c0981 */ /* 0x000ea2000c1e1900 */
[----:B------:R-:W0:Y:S01]  /*03c0*/  F2I.CEIL.NTZ R14, R8 ;  /* 0x00000008000e7305 */ /* 0x000e22000020b100 */
[----:B------:R-:W-:Y:S01]  /*03d0*/  IMAD.MOV.U32 R3, RZ, RZ, RZ ;  /* 0x000000ffff037224 */ /* 0x000fe200078e00ff */
[----:B------:R-:W-:Y:S05]  /*03e0*/  WARPSYNC.ALL ;  /* 0x0000000000007948 */ /* 0x000fea0003800000 */
[----:B--2---:R-:W-:Y:S01]  /*03f0*/  @P0 FMUL R3, R12, R11 ;  /* 0x0000000b0c030220 */ /* 0x004fe20000400000 */
[----:B0-----:R-:W-:-:S04]  /*0400*/  ISETP.NE.AND P0, PT, R14, RZ, PT ;  /* 0x000000ff0e00720c */ /* 0x001fc80003f05270 */
[----:B------:R0:W-:Y:S01]  /*0410*/  STG.E desc[UR6][R6.64], R3 ;  /* 0x0000000306007986 */ /* 0x0001e2000c101906 */
[----:B------:R-:W-:Y:S08]  /*0420*/  BAR.SYNC.DEFER_BLOCKING 0x0 ;  /* 0x0000000000007b1d */ /* 0x000ff00000010000 */
[----:B------:R-:W-:Y:S05]  /*0430*/  @!P0 BRA `(.L_x_16) ;  /* 0x00000004009c8947 */ /* 0x000fea0003800000 */
[C---:B------:R-:W-:Y:S01]  /*0440*/  ISETP.GE.U32.AND P0, PT, R14.reuse, 0x4, PT ;  /* 0x000000040e00780c */ /* 0x040fe20003f06070 */
[----:B------:R-:W-:Y:S01]  /*0450*/  HFMA2 R0, -RZ, RZ, 0, 5.9604644775390625e-08 ;  /* 0x00000001ff007431 */ /* 0x000fe200000001ff */
[----:B------:R-:W-:-:S04]  /*0460*/  LOP3.LUT R16, R14, 0x3, RZ, 0xc0, !PT ;  /* 0x000000030e107812 */ /* 0x000fc800078ec0ff */
[----:B------:R-:W-:-:S07]  /*0470*/  ISETP.NE.AND P2, PT, R16, RZ, PT ;  /* 0x000000ff1000720c */ /* 0x000fce0003f45270 */
[----:B------:R-:W-:Y:S06]  /*0480*/  @!P0 BRA `(.L_x_17) ;  /* 0x0000000000cc8947 */ /* 0x000fec0003800000 */
[----:B0-----:R-:W-:Y:S01]  /*0490*/  LOP3.LUT R3, R14, 0xfffffffc, RZ, 0xc0, !PT ;  /* 0xfffffffc0e037812 */ /* 0x001fe200078ec0ff */
[----:B------:R-:W-:Y:S01]  /*04a0*/  IMAD.MOV.U32 R0, RZ, RZ, 0x1 ;  /* 0x00000001ff007424 */ /* 0x000fe200078e00ff */
[----:B------:R-:W0:Y:S03]  /*04b0*/  LDCU UR5, c[0x0][0x3a4] ;  /* 0x00007480ff0577ac */ /* 0x000e260008000800 */
[----:B------:R-:W-:-:S07]  /*04c0*/  IMAD.MOV R3, RZ, RZ, -R3 ;  /* 0x000000ffff037224 */ /* 0x000fce00078e0a03 */
.L_x_18:
[----:B------:R-:W-:Y:S02]  /*04d0*/  IMAD.SHL.U32 R19, R0, 0x2, RZ ;  /* 0x0000000200137824 */ /* 0x000fe400078e00ff */
[----:B------:R-:W-:Y:S02]  /*04e0*/  IMAD.IADD R15, R9, 0x1, R0 ;  /* 0x00000001090f7824 */ /* 0x000fe400078e0200 */
[----:B------:R-:W-:-:S05]  /*04f0*/  VIADD R14, R19, 0xffffffff ;  /* 0xffffffff130e7836 */ /* 0x000fca0000000000 */
[----:B------:R-:W-:-:S04]  /*0500*/  LOP3.LUT P0, RZ, R14, R9, RZ, 0xc0, !PT ;  /* 0x000000090eff7212 */ /* 0x000fc8000780c0ff */
[----:B0-----:R-:W-:-:S13]  /*0510*/  ISETP.GE.OR P1, PT, R15, UR5, P0 ;  /* 0x000000050f007c0c */ /* 0x001fda0008726670 */
[----:B------:R-:W-:Y:S01]  /*0520*/  @!P1 IMAD.WIDE R12, R0, 0x4, R6 ;  /* 0x00000004000c9825 */ /* 0x000fe200078e0206 */
[----:B------:R-:W2:Y:S05]  /*0530*/  @!P1 LDG.E R11, desc[UR6][R6.64] ;  /* 0x00000006060b9981 */ /* 0x000eaa000c1e1900 */
[----:B------:R-:W2:Y:S01]  /*0540*/  @!P1 LDG.E R12, desc[UR6][R12.64] ;  /* 0x000000060c0c9981 */ /* 0x000ea2000c1e1900 */
[----:B------:R-:W-:Y:S01]  /*0550*/  IADD3 R18, PT, PT, R19, R14, RZ ;  /* 0x0000000e13127210 */ /* 0x000fe20007ffe0ff */
[----:B------:R-:W-:-:S03]  /*0560*/  IMAD.IADD R20, R15, 0x1, R0 ;  /* 0x000000010f147824 */ /* 0x000fc600078e0200 */
[----:B------:R-:W-:-:S04]  /*0570*/  LOP3.LUT P0, RZ, R18, R9, RZ, 0xc0, !PT ;  /* 0x0000000912ff7212 */ /* 0x000fc8000780c0ff */
[----:B------:R-:W-:-:S13]  /*0580*/  ISETP.GE.OR P0, PT, R20, UR5, P0 ;  /* 0x0000000514007c0c */ /* 0x000fda0008706670 */
[----:B------:R-:W-:-:S04]  /*0590*/  @!P0 IMAD.WIDE R14, R19, 0x4, R6 ;  /* 0x00000004130e8825 */ /* 0x000fc800078e0206 */
[----:B--2---:R-:W-:-:S05]  /*05a0*/  @!P1 FADD R11, R12, R11 ;  /* 0x0000000b0c0b9221 */ /* 0x004fca0000000000 */
[----:B------:R0:W-:Y:S01]  /*05b0*/  @!P1 STG.E desc[UR6][R6.64], R11 ;  /* 0x0000000b06009986 */ /* 0x0001e2000c101906 */
[----:B------:R-:W-:Y:S06]  /*05c0*/  BAR.SYNC.DEFER_BLOCKING 0x0 ;  /* 0x0000000000007b1d */ /* 0x000fec0000010000 */
[----:B------:R-:W2:Y:S04]  /*05d0*/  @!P0 LDG.E R14, desc[UR6][R14.64] ;  /* 0x000000060e0e8981 */ /* 0x000ea8000c1e1900 */
[----:B------:R-:W2:Y:S01]  /*05e0*/  @!P0 LDG.E R17, desc[UR6][R6.64] ;  /* 0x0000000606118981 */ /* 0x000ea2000c1e1900 */
[----:B------:R-:W-:-:S02]  /*05f0*/  IMAD.SHL.U32 R21, R0, 0x4, RZ ;  /* 0x0000000400157824 */ /* 0x000fc400078e00ff */
[----:B------:R-:W-:Y:S02]  /*0600*/  IMAD.IADD R20, R19, 0x1, R20 ;  /* 0x0000000113147824 */ /* 0x000fe400078e0214 */
[----:B------:R-:W-:-:S05]  /*0610*/  IMAD.IADD R18, R21, 0x1, R18 ;  /* 0x0000000115127824 */ /* 0x000fca00078e0212 */
[----:B------:R-:W-:-:S04]  /*0620*/  LOP3.LUT P1, RZ, R18, R9, RZ, 0xc0, !PT ;  /* 0x0000000912ff7212 */ /* 0x000fc8000782c0ff */
[----:B------:R-:W-:-:S13]  /*0630*/  ISETP.GE.OR P1, PT, R20, UR5, P1 ;  /* 0x0000000514007c0c */ /* 0x000fda0008f26670 */
[----:B------:R-:W-:-:S04]  /*0640*/  @!P1 IMAD.WIDE R12, R21, 0x4, R6 ;  /* 0x00000004150c9825 */ /* 0x000fc800078e0206 */
[----:B--2---:R-:W-:-:S05]  /*0650*/  @!P0 FADD R17, R14, R17 ;  /* 0x000000110e118221 */ /* 0x004fca0000000000 */
[----:B------:R1:W-:Y:S01]  /*0660*/  @!P0 STG.E desc[UR6][R6.64], R17 ;  /* 0x0000001106008986 */ /* 0x0003e2000c101906 */
[----:B------:R-:W-:Y:S06]  /*0670*/  BAR.SYNC.DEFER_BLOCKING 0x0 ;  /* 0x0000000000007b1d */ /* 0x000fec0000010000 */
[----:B------:R-:W2:Y:S04]  /*0680*/  @!P1 LDG.E R12, desc[UR6][R12.64] ;  /* 0x000000060c0c9981 */ /* 0x000ea8000c1e1900 */
[----:B0-----:R-:W2:Y:S01]  /*0690*/  @!P1 LDG.E R11, desc[UR6][R6.64] ;  /* 0x00000006060b9981 */ /* 0x001ea2000c1e1900 */
[----:B------:R-:W-:-:S02]  /*06a0*/  IMAD.SHL.U32 R19, R0, 0x8, RZ ;  /* 0x0000000800137824 */ /* 0x000fc400078e00ff */
[----:B------:R-:W-:-:S03]  /*06b0*/  IMAD.IADD R15, R21, 0x1, R20 ;  /* 0x00000001150f7824 */ /* 0x000fc600078e0214 */
[----:B------:R-:W-:-:S04]  /*06c0*/  IADD3 R14, PT, PT, R19, R18, RZ ;  /* 0x00000012130e7210 */ /* 0x000fc80007ffe0ff */
        /* <DEDUP_REMOVED lines=8> */
[----:B------:R-:W-:-:S02]  /*0750*/  VIADD R3, R3, 0x4 ;  /* 0x0000000403037836 */ /* 0x000fc40000000000 */
[----:B------:R-:W-:Y:S02]  /*0760*/  IMAD.SHL.U32 R0, R0, 0x10, RZ ;  /* 0x0000001000007824 */ /* 0x000fe400078e00ff */
[----:B--2---:R-:W-:-:S05]  /*0770*/  @!P0 FADD R13, R14, R13 ;  /* 0x0000000d0e0d8221 */ /* 0x004fca0000000000 */
[----:B------:R1:W-:Y:S01]  /*0780*/  @!P0 STG.E desc[UR6][R6.64], R13 ;  /* 0x0000000d06008986 */ /* 0x0003e2000c101906 */
[----:B------:R-:W-:Y:S01]  /*0790*/  BAR.SYNC.DEFER_BLOCKING 0x0 ;  /* 0x0000000000007b1d */ /* 0x000fe20000010000 */
[----:B------:R-:W-:-:S13]  /*07a0*/  ISETP.NE.AND P0, PT, R3, RZ, PT ;  /* 0x000000ff0300720c */ /* 0x000fda0003f05270 */
[----:B-1----:R-:W-:Y:S05]  /*07b0*/  @P0 BRA `(.L_x_18) ;  /* 0xfffffffc00440947 */ /* 0x002fea000383ffff */
.L_x_17:
[----:B------:R-:W-:Y:S05]  /*07c0*/  @!P2 BRA `(.L_x_16) ;  /* 0x0000000000b8a947 */ /* 0x000fea0003800000 */
[----:B------:R-:W1:Y:S01]  /*07d0*/  LDCU UR5, c[0x0][0x3a4] ;  /* 0x00007480ff0577ac */ /* 0x000e620008000800 */
[----:B------:R-:W-:Y:S01]  /*07e0*/  IMAD.SHL.U32 R11, R0, 0x2, RZ ;  /* 0x00000002000b7824 */ /* 0x000fe200078e00ff */
[----:B------:R-:W-:Y:S01]  /*07f0*/  IADD3 R15, PT, PT, R9, R0, RZ ;  /* 0x00000000090f7210 */ /* 0x000fe20007ffe0ff */
[----:B------:R-:W-:Y:S02]  /*0800*/  BSSY.RECONVERGENT B0, `(.L_x_19) ;  /* 0x000000a000007945 */ /* 0x000fe40003800200 */
[----:B------:R-:W-:-:S05]  /*0810*/  VIADD R14, R11, 0xffffffff ;  /* 0xffffffff0b0e7836 */ /* 0x000fca0000000000 */
[----:B------:R-:W-:-:S04]  /*0820*/  LOP3.LUT P0, RZ, R14, R9, RZ, 0xc0, !PT ;  /* 0x000000090eff7212 */ /* 0x000fc8000780c0ff */
[----:B-1----:R-:W-:-:S13]  /*0830*/  ISETP.GE.OR P0, PT, R15, UR5, P0 ;  /* 0x000000050f007c0c */ /* 0x002fda0008706670 */
[----:B------:R-:W-:Y:S05]  /*0840*/  @P0 BRA `(.L_x_20) ;  /* 0x0000000000140947 */ /* 0x000fea0003800000 */
[----:B------:R-:W-:Y:S01]  /*0850*/  IMAD.WIDE R12, R0, 0x4, R6 ;  /* 0x00000004000c7825 */ /* 0x000fe200078e0206 */
[----:B0-----:R-:W2:Y:S05]  /*0860*/  LDG.E R3, desc[UR6][R6.64] ;  /* 0x0000000606037981 */ /* 0x001eaa000c1e1900 */
[----:B------:R-:W2:Y:S02]  /*0870*/  LDG.E R12, desc[UR6][R12.64] ;  /* 0x000000060c0c7981 */ /* 0x000ea4000c1e1900 */
[----:B--2---:R-:W-:-:S05]  /*0880*/  FADD R3, R12, R3 ;  /* 0x000000030c037221 */ /* 0x004fca0000000000 */
[----:B------:R1:W-:Y:S02]  /*0890*/  STG.E desc[UR6][R6.64], R3 ;  /* 0x0000000306007986 */ /* 0x0003e4000c101906 */
.L_x_20:
[----:B------:R-:W-:Y:S05]  /*08a0*/  BSYNC.RECONVERGENT B0 ;  /* 0x0000000000007941 */ /* 0x000fea0003800200 */
.L_x_19:
[----:B------:R-:W-:Y:S01]  /*08b0*/  BAR.SYNC.DEFER_BLOCKING 0x0 ;  /* 0x0000000000007b1d */ /* 0x000fe20000010000 */
[----:B------:R-:W-:-:S13]  /*08c0*/  ISETP.NE.AND P0, PT, R16, 0x1, PT ;  /* 0x000000011000780c */ /* 0x000fda0003f05270 */
[----:B------:R-:W-:Y:S05]  /*08d0*/  @!P0 BRA `(.L_x_16) ;  /* 0x0000000000748947 */ /* 0x000fea0003800000 */
[----:B------:R-:W-:Y:S01]  /*08e0*/  IMAD.IADD R14, R11, 0x1, R14 ;  /* 0x000000010b0e7824 */ /* 0x000fe200078e020e */
[----:B------:R-:W-:Y:S01]  /*08f0*/  BSSY.RECONVERGENT B0, `(.L_x_21) ;  /* 0x000000a000007945 */ /* 0x000fe20003800200 */
[----:B------:R-:W-:-:S03]  /*0900*/  IMAD.IADD R18, R15, 0x1, R0 ;  /* 0x000000010f127824 */ /* 0x000fc600078e0200 */
[----:B------:R-:W-:-:S04]  /*0910*/  LOP3.LUT P0, RZ, R14, R9, RZ, 0xc0, !PT ;  /* 0x000000090eff7212 */ /* 0x000fc8000780c0ff */
[----:B------:R-:W-:-:S13]  /*0920*/  ISETP.GE.OR P0, PT, R18, UR5, P0 ;  /* 0x0000000512007c0c */ /* 0x000fda0008706670 */
[----:B------:R-:W-:Y:S05]  /*0930*/  @P0 BRA `(.L_x_22) ;  /* 0x0000000000140947 */ /* 0x000fea0003800000 */
[----:B------:R-:W-:Y:S01]  /*0940*/  IMAD.WIDE R12, R11, 0x4, R6 ;  /* 0x000000040b0c7825 */ /* 0x000fe200078e0206 */
[----:B01----:R-:W2:Y:S05]  /*0950*/  LDG.E R3, desc[UR6][R6.64] ;  /* 0x0000000606037981 */ /* 0x003eaa000c1e1900 */
[----:B------:R-:W2:Y:S02]  /*0960*/  LDG.E R12, desc[UR6][R12.64] ;  /* 0x000000060c0c7981 */ /* 0x000ea4000c1e1900 */
[----:B--2---:R-:W-:-:S05]  /*0970*/  FADD R3, R12, R3 ;  /* 0x000000030c037221 */ /* 0x004fca0000000000 */
[----:B------:R2:W-:Y:S02]  /*0980*/  STG.E desc[UR6][R6.64], R3 ;  /* 0x0000000306007986 */ /* 0x0005e4000c101906 */
.L_x_22:
[----:B------:R-:W-:Y:S05]  /*0990*/  BSYNC.RECONVERGENT B0 ;  /* 0x0000000000007941 */ /* 0x000fea0003800200 */
.L_x_21:
[----:B------:R-:W-:Y:S01]  /*09a0*/  BAR.SYNC.DEFER_BLOCKING 0x0 ;  /* 0x0000000000007b1d */ /* 0x000fe20000010000 */
[----:B------:R-:W-:Y:S01]  /*09b0*/  ISETP.NE.AND P0, PT, R16, 0x2, PT ;  /* 0x000000021000780c */ /* 0x000fe20003f05270 */
[----:B------:R-:W-:-:S12]  /*09c0*/  IMAD.SHL.U32 R13, R0, 0x4, RZ ;  /* 0x00000004000d7824 */ /* 0x000fd800078e00ff */
[----:B------:R-:W-:Y:S05]  /*09d0*/  @!P0 BRA `(.L_x_16) ;  /* 0x0000000000348947 */ /* 0x000fea0003800000 */
[----:B------:R-:W-:Y:S01]  /*09e0*/  IMAD.IADD R0, R13, 0x1, R14 ;  /* 0x000000010d007824 */ /* 0x000fe200078e020e */
[----:B------:R-:W-:Y:S01]  /*09f0*/  BSSY.RECONVERGENT B0, `(.L_x_23) ;  /* 0x000000a000007945 */ /* 0x000fe20003800200 */
[----:B012---:R-:W-:-:S03]  /*0a00*/  IMAD.IADD R3, R11, 0x1, R18 ;  /* 0x000000010b037824 */ /* 0x007fc600078e0212 */
[----:B------:R-:W-:-:S04]  /*0a10*/  LOP3.LUT P0, RZ, R0, R9, RZ, 0xc0, !PT ;  /* 0x0000000900ff7212 */ /* 0x000fc8000780c0ff */
[----:B------:R-:W-:-:S13]  /*0a20*/  ISETP.GE.OR P0, PT, R3, UR5, P0 ;  /* 0x0000000503007c0c */ /* 0x000fda0008706670 */
[----:B------:R-:W-:Y:S05]  /*0a30*/  @P0 BRA `(.L_x_24) ;  /* 0x0000000000140947 */ /* 0x000fea0003800000 */
[----:B------:R-:W-:Y:S01]  /*0a40*/  IMAD.WIDE R12, R13, 0x4, R6 ;  /* 0x000000040d0c7825 */ /* 0x000fe200078e0206 */
[----:B------:R-:W2:Y:S05]  /*0a50*/  LDG.E R3, desc[UR6][R6.64] ;  /* 0x0000000606037981 */ /* 0x000eaa000c1e1900 */
[----:B------:R-:W2:Y:S02]  /*0a60*/  LDG.E R12, desc[UR6][R12.64] ;  /* 0x000000060c0c7981 */ /* 0x000ea4000c1e1900 */
[----:B--2---:R-:W-:-:S05]  /*0a70*/  FADD R3, R12, R3 ;  /* 0x000000030c037221 */ /* 0x004fca0000000000 */
[----:B------:R0:W-:Y:S02]  /*0a80*/  STG.E desc[UR6][R6.64], R3 ;  /* 0x0000000306007986 */ /* 0x0001e4000c101906 */
.L_x_24:
[----:B------:R-:W-:Y:S05]  /*0a90*/  BSYNC.RECONVERGENT B0 ;  /* 0x0000000000007941 */ /* 0x000fea0003800200 */
.L_x_23:
[----:B------:R-:W-:Y:S06]  /*0aa0*/  BAR.SYNC.DEFER_BLOCKING 0x0 ;  /* 0x0000000000007b1d */ /* 0x000fec0000010000 */
.L_x_16:
[----:B------:R-:W-:Y:S01]  /*0ab0*/  ISETP.NE.AND P0, PT, R9, RZ, PT ;  /* 0x000000ff0900720c */ /* 0x000fe20003f05270 */
[----:B------:R-:W-:-:S12]  /*0ac0*/  BSSY.RECONVERGENT B0, `(.L_x_25) ;  /* 0x000001c000007945 */ /* 0x000fd80003800200 */
[----:B------:R-:W-:Y:S05]  /*0ad0*/  @P0 BRA `(.L_x_26) ;  /* 0x0000000000680947 */ /* 0x000fea0003800000 */
[----:B------:R-:W3:Y:S01]  /*0ae0*/  LDC.64 R14, c[0x0][0x380] ;  /* 0x0000e000ff0e7b82 */ /* 0x000ee20000000a00 */
[----:B------:R-:W0:Y:S01]  /*0af0*/  LDCU UR5, c[0x0][0x3a4] ;  /* 0x00007480ff0577ac */ /* 0x000e220008000800 */
[----:B------:R-:W4:Y:S06]  /*0b00*/  LDG.E R11, desc[UR6][R6.64] ;  /* 0x00000006060b7981 */ /* 0x000f2c000c1e1900 */
[----:B------:R-:W5:Y:S01]  /*0b10*/  LDC.64 R12, c[0x0][0x390] ;  /* 0x0000e400ff0c7b82 */ /* 0x000f620000000a00 */
[----:B012---:R-:W-:-:S04]  /*0b20*/  IMAD R3, R10, UR5, R10 ;  /* 0x000000050a037c24 */ /* 0x007fc8000f8e020a */
[----:B---3--:R-:W-:-:S05]  /*0b30*/  IMAD.WIDE R14, R3, 0x4, R14 ;  /* 0x00000004030e7825 */ /* 0x008fca00078e020e */
[----:B------:R-:W2:Y:S01]  /*0b40*/  LDG.E R3, desc[UR6][R14.64] ;  /* 0x000000060e037981 */ /* 0x000ea2000c1e1900 */
[----:B-----5:R-:W-:-:S05]  /*0b50*/  IMAD.WIDE R12, R10, 0x4, R12 ;  /* 0x000000040a0c7825 */ /* 0x020fca00078e020c */
[----:B------:R-:W4:Y:S01]  /*0b60*/  LDG.E R0, desc[UR6][R12.64] ;  /* 0x000000060c007981 */ /* 0x000f22000c1e1900 */
[----:B------:R-:W-:Y:S01]  /*0b70*/  BSSY.RECONVERGENT B1, `(.L_x_27) ;  /* 0x000000d000017945 */ /* 0x000fe20003800200 */
[----:B--2---:R-:W0:Y:S01]  /*0b80*/  MUFU.RCP R16, R3 ;  /* 0x0000000300107308 */ /* 0x004e220000001000 */
[----:B----4-:R-:W-:-:S07]  /*0b90*/  FADD R0, R0, -R11 ;  /* 0x8000000b00007221 */ /* 0x010fce0000000000 */
[----:B------:R-:W1:Y:S01]  /*0ba0*/  FCHK P0, R0, R3 ;  /* 0x0000000300007302 */ /* 0x000e620000000000 */
[----:B0-----:R-:W-:-:S04]  /*0bb0*/  FFMA R17, -R3, R16, 1 ;  /* 0x3f80000003117423 */ /* 0x001fc80000000110 */
[----:B------:R-:W-:-:S04]  /*0bc0*/  FFMA R17, R16, R17, R16 ;  /* 0x0000001110117223 */ /* 0x000fc80000000010 */
[----:B------:R-:W-:-:S04]  /*0bd0*/  FFMA R16, R0, R17, RZ ;  /* 0x0000001100107223 */ /* 0x000fc800000000ff */
[----:B------:R-:W-:-:S04]  /*0be0*/  FFMA R11, -R3, R16, R0 ;  /* 0x00000010030b7223 */ /* 0x000fc80000000100 */
[----:B------:R-:W-:Y:S01]  /*0bf0*/  FFMA R17, R17, R11, R16 ;  /* 0x0000000b11117223 */ /* 0x000fe20000000010 */
[----:B-1----:R-:W-:Y:S06]  /*0c00*/  @!P0 BRA `(.L_x_28) ;  /* 0x00000000000c8947 */ /* 0x002fec0003800000 */
[----:B------:R-:W-:-:S07]  /*0c10*/  MOV R12, 0xc30 ;  /* 0x00000c30000c7802 */ /* 0x000fce0000000f00 */
[----:B------:R-:W-:Y:S05]  /*0c20*/  CALL.REL.NOINC `($__internal_1_$__cuda_sm3x_div_rn_noftz_f32_slowpath) ;  /* 0x00000000003c7944 */ /* 0x000fea0003c00000 */
[----:B------:R-:W-:-:S07]  /*0c30*/  MOV R17, R0 ;  /* 0x0000000000117202 */ /* 0x000fce0000000f00 */
.L_x_28:
[----:B------:R-:W-:Y:S05]  /*0c40*/  BSYNC.RECONVERGENT B1 ;  /* 0x0000000000017941 */ /* 0x000fea0003800200 */
.L_x_27:
[----:B------:R-:W0:Y:S02]  /*0c50*/  LDC.64 R12, c[0x0][0x388] ;  /* 0x0000e200ff0c7b82 */ /* 0x000e240000000a00 */
[----:B0-----:R-:W-:-:S05]  /*0c60*/  IMAD.WIDE R10, R10, 0x4, R12 ;  /* 0x000000040a0a7825 */ /* 0x001fca00078e020c */
[----:B------:R3:W-:Y:S02]  /*0c70*/  STG.E desc[UR6][R10.64], R17 ;  /* 0x000000110a007986 */ /* 0x0007e4000c101906 */
.L_x_26:
[----:B------:R-:W-:Y:S05]  /*0c80*/  BSYNC.RECONVERGENT B0 ;  /* 0x0000000000007941 */ /* 0x000fea0003800200 */
.L_x_25:
[----:B------:R-:W4:Y:S01]  /*0c90*/  LDCU UR5, c[0x0][0x3a0] ;  /* 0x00007400ff0577ac */ /* 0x000f220008000800 */
[----:B------:R-:W5:Y:S01]  /*0ca0*/  LDCU UR8, c[0x0][0x3a4] ;  /* 0x00007480ff0877ac */ /* 0x000f620008000800 */
[----:B----4-:R-:W-:Y:S02]  /*0cb0*/  UIMAD UR5, UR4, UR5, UR5 ;  /* 0x00000005040572a4 */ /* 0x010fe4000f8e0205 */
[----:B------:R-:W-:-:S04]  /*0cc0*/  UIADD3 UR4, UPT, UPT, UR4, 0x1, URZ ;  /* 0x0000000104047890 */ /* 0x000fc8000fffe0ff */
[----:B---3--:R-:W-:Y:S01]  /*0cd0*/  VIADD R10, R2, UR5 ;  /* 0x00000005020a7c36 */ /* 0x008fe20008000000 */
[----:B------:R-:W-:Y:S04]  /*0ce0*/  BAR.SYNC.DEFER_BLOCKING 0x0 ;  /* 0x0000000000007b1d */ /* 0x000fe80000010000 */
[----:B-----5:R-:W-:-:S13]  /*0cf0*/  ISETP.GE.AND P0, PT, R10, UR8, PT ;  /* 0x000000080a007c0c */ /* 0x020fda000bf06270 */
[----:B------:R-:W-:Y:S05]  /*0d00*/  @!P0 BRA `(.L_x_29) ;  /* 0xfffffff400908947 */ /* 0x000fea000383ffff */
[----:B------:R-:W-:Y:S05]  /*0d10*/  EXIT ;  /* 0x000000000000794d */ /* 0x000fea0003800000 */
        .weak           $__internal_1_$__cuda_sm3x_div_rn_noftz_f32_slowpath
        .type           $__internal_1_$__cuda_sm3x_div_rn_noftz_f32_slowpath,@function
        .size           $__internal_1_$__cuda_sm3x_div_rn_noftz_f32_slowpath,(.L_x_134 - $__internal_1_$__cuda_sm3x_div_rn_noftz_f32_slowpath)
$__internal_1_$__cuda_sm3x_div_rn_noftz_f32_slowpath:
[--C-:B------:R-:W-:Y:S01]  /*0d20*/  SHF.R.U32.HI R13, RZ, 0x17, R3.reuse ;  /* 0x00000017ff0d7819 */ /* 0x100fe20000011603 */
[----:B------:R-:W-:Y:S01]  /*0d30*/  BSSY.RECONVERGENT B2, `(.L_x_30) ;  /* 0x0000064000027945 */ /* 0x000fe20003800200 */
[--C-:B------:R-:W-:Y:S01]  /*0d40*/  SHF.R.U32.HI R11, RZ, 0x17, R0.reuse ;  /* 0x00000017ff0b7819 */ /* 0x100fe20000011600 */
[----:B------:R-:W-:Y:S01]  /*0d50*/  IMAD.MOV.U32 R14, RZ, RZ, R0 ;  /* 0x000000ffff0e7224 */ /* 0x000fe200078e0000 */
[----:B------:R-:W-:Y:S01]  /*0d60*/  LOP3.LUT R13, R13, 0xff, RZ, 0xc0, !PT ;  /* 0x000000ff0d0d7812 */ /* 0x000fe200078ec0ff */
[----:B------:R-:W-:Y:S01]  /*0d70*/  IMAD.MOV.U32 R15, RZ, RZ, R3 ;  /* 0x000000ffff0f7224 */ /* 0x000fe200078e0003 */
[----:B------:R-:W-:-:S03]  /*0d80*/  LOP3.LUT R18, R11, 0xff, RZ, 0xc0, !PT ;  /* 0x000000ff0b127812 */ /* 0x000fc600078ec0ff */
[----:B------:R-:W-:Y:S02]  /*0d90*/  VIADD R17, R13, 0xffffffff ;  /* 0xffffffff0d117836 */ /* 0x000fe40000000000 */
[----:B------:R-:W-:-:S03]  /*0da0*/  VIADD R16, R18, 0xffffffff ;  /* 0xffffffff12107836 */ /* 0x000fc60000000000 */
[----:B------:R-:W-:-:S04]  /*0db0*/  ISETP.GT.U32.AND P0, PT, R17, 0xfd, PT ;  /* 0x000000fd1100780c */ /* 0x000fc80003f04070 */
[----:B------:R-:W-:-:S13]  /*0dc0*/  ISETP.GT.U32.OR P0, PT, R16, 0xfd, P0 ;  /* 0x000000fd1000780c */ /* 0x000fda0000704470 */
[----:B------:R-:W-:Y:S01]  /*0dd0*/  @!P0 MOV R11, RZ ;  /* 0x000000ff000b8202 */ /* 0x000fe20000000f00 */
        /* <DEDUP_REMOVED lines=24> */
.L_x_31:
[----:B------:R-:W-:Y:S01]  /*0f60*/  LEA R0, R13, 0xc0800000, 0x17 ;  /* 0xc08000000d007811 */ /* 0x000fe200078eb8ff */
[----:B------:R-:W-:Y:S01]  /*0f70*/  BSSY.RECONVERGENT B3, `(.L_x_36) ;  /* 0x0000036000037945 */ /* 0x000fe20003800200 */
[----:B------:R-:W-:-:S03]  /*0f80*/  IADD3 R3, PT, PT, R18, -0x7f, RZ ;  /* 0xffffff8112037810 */ /* 0x000fc60007ffe0ff */
[----:B------:R-:W-:Y:S02]  /*0f90*/  IMAD.IADD R15, R15, 0x1, -R0 ;  /* 0x000000010f0f7824 */ /* 0x000fe400078e0a00 */
[----:B------:R-:W-:Y:S02]  /*0fa0*/  IMAD R0, R3, -0x800000, R14 ;  /* 0xff80000003007824 */ /* 0x000fe400078e020e */
[----:B------:R-:W0:Y:S01]  /*0fb0*/  MUFU.RCP R16, R15 ;  /* 0x0000000f00107308 */ /* 0x000e220000001000 */
[----:B------:R-:W-:-:S04]  /*0fc0*/  FADD.FTZ R17, -R15, -RZ ;  /* 0x800000ff0f117221 */ /* 0x000fc80000010100 */
[----:B0-----:R-:W-:-:S04]  /*0fd0*/  FFMA R19, R16, R17, 1 ;  /* 0x3f80000010137423 */ /* 0x001fc80000000011 */
[----:B------:R-:W-:-:S04]  /*0fe0*/  FFMA R21, R16, R19, R16 ;  /* 0x0000001310157223 */ /* 0x000fc80000000010 */
[----:B------:R-:W-:-:S04]  /*0ff0*/  FFMA R14, R0, R21, RZ ;  /* 0x00000015000e7223 */ /* 0x000fc800000000ff */
[----:B------:R-:W-:-:S04]  /*1000*/  FFMA R19, R17, R14, R0 ;  /* 0x0000000e11137223 */ /* 0x000fc80000000000 */
[----:B------:R-:W-:Y:S01]  /*1010*/  FFMA R16, R21, R19, R14 ;  /* 0x0000001315107223 */ /* 0x000fe2000000000e */
[----:B------:R-:W-:-:S03]  /*1020*/  IADD3 R14, PT, PT, R3, 0x7f, -R13 ;  /* 0x0000007f030e7810 */ /* 0x000fc60007ffe80d */
[----:B------:R-:W-:Y:S02]  /*1030*/  FFMA R17, R17, R16, R0 ;  /* 0x0000001011117223 */ /* 0x000fe40000000000 */
[----:B------:R-:W-:Y:S02]  /*1040*/  IMAD.IADD R14, R14, 0x1, R11 ;  /* 0x000000010e0e7824 */ /* 0x000fe400078e020b */
        /* <DEDUP_REMOVED lines=15> */
[-CC-:B------:R-:W-:Y:S01]  /*1140*/  FFMA.RM R14, R21, R17.reuse, R16.reuse ;  /* 0x00000011150e7223 */ /* 0x180fe20000004010 */
[C---:B------:R-:W-:Y:S02]  /*1150*/  ISETP.NE.AND P2, PT, R13.reuse, RZ, PT ;  /* 0x000000ff0d00720c */ /* 0x040fe40003f45270 */
[----:B------:R-:W-:Y:S02]  /*1160*/  ISETP.NE.AND P1, PT, R13, RZ, PT ;  /* 0x000000ff0d00720c */ /* 0x000fe40003f25270 */
[----:B------:R-:W-:Y:S01]  /*1170*/  LOP3.LUT R11, R3, 0x7fffff, RZ, 0xc0, !PT ;  /* 0x007fffff030b7812 */ /* 0x000fe200078ec0ff */
[----:B------:R-:W-:Y:S01]  /*1180*/  FFMA.RP R3, R21, R17, R16 ;  /* 0x0000001115037223 */ /* 0x000fe20000008010 */
[C---:B------:R-:W-:Y:S01]  /*1190*/  VIADD R16, R13.reuse, 0x20 ;  /* 0x000000200d107836 */ /* 0x040fe20000000000 */
[----:B------:R-:W-:Y:S02]  /*11a0*/  IADD3 R13, PT, PT, -R13, RZ, RZ ;  /* 0x000000ff0d0d7210 */ /* 0x000fe40007ffe1ff */
[----:B------:R-:W-:-:S02]  /*11b0*/  LOP3.LUT R11, R11, 0x800000, RZ, 0xfc, !PT ;  /* 0x008000000b0b7812 */ /* 0x000fc400078efcff */
[----:B------:R-:W-:Y:S02]  /*11c0*/  FSETP.NEU.FTZ.AND P0, PT, R3, R14, PT ;  /* 0x0000000e0300720b */ /* 0x000fe40003f1d000 */
[----:B------:R-:W-:Y:S02]  /*11d0*/  SHF.L.U32 R16, R11, R16, RZ ;  /* 0x000000100b107219 */ /* 0x000fe400000006ff */
[----:B------:R-:W-:Y:S02]  /*11e0*/  SEL R14, R13, RZ, P2 ;  /* 0x000000ff0d0e7207 */ /* 0x000fe40001000000 */
[----:B------:R-:W-:Y:S02]  /*11f0*/  ISETP.NE.AND P1, PT, R16, RZ, P1 ;  /* 0x000000ff1000720c */ /* 0x000fe40000f25270 */
[----:B------:R-:W-:Y:S02]  /*1200*/  SHF.R.U32.HI R14, RZ, R14, R11 ;  /* 0x0000000eff0e7219 */ /* 0x000fe4000001160b */
[----:B------:R-:W-:-:S02]  /*1210*/  PLOP3.LUT P0, PT, P0, P1, PT, 0xf8, 0x8f ;  /* 0x00000000008f781c */ /* 0x000fc40000703f70 */
[----:B------:R-:W-:Y:S02]  /*1220*/  SHF.R.U32.HI R16, RZ, 0x1, R14 ;  /* 0x00000001ff107819 */ /* 0x000fe4000001160e */
[----:B------:R-:W-:-:S04]  /*1230*/  SEL R3, RZ, 0x1, !P0 ;  /* 0x00000001ff037807 */ /* 0x000fc80004000000 */
[----:B------:R-:W-:-:S04]  /*1240*/  LOP3.LUT R3, R3, 0x1, R16, 0xf8, !PT ;  /* 0x0000000103037812 */ /* 0x000fc800078ef810 */
[----:B------:R-:W-:-:S05]  /*1250*/  LOP3.LUT R3, R3, R14, RZ, 0xc0, !PT ;  /* 0x0000000e03037212 */ /* 0x000fca00078ec0ff */
[----:B------:R-:W-:-:S05]  /*1260*/  IMAD.IADD R3, R16, 0x1, R3 ;  /* 0x0000000110037824 */ /* 0x000fca00078e0203 */
[----:B------:R-:W-:Y:S01]  /*1270*/  LOP3.LUT R0, R3, R0, RZ, 0xfc, !PT ;  /* 0x0000000003007212 */ /* 0x000fe200078efcff */
[----:B------:R-:W-:Y:S06]  /*1280*/  BRA `(.L_x_39) ;  /* 0x0000000000107947 */ /* 0x000fec0003800000 */
.L_x_38:
[----:B------:R-:W-:-:S04]  /*1290*/  LOP3.LUT R0, R0, 0x80000000, RZ, 0xc0, !PT ;  /* 0x8000000000007812 */ /* 0x000fc800078ec0ff */
[----:B------:R-:W-:Y:S01]  /*12a0*/  LOP3.LUT R0, R0, 0x7f800000, RZ, 0xfc, !PT ;  /* 0x7f80000000007812 */ /* 0x000fe200078efcff */
[----:B------:R-:W-:Y:S06]  /*12b0*/  BRA `(.L_x_39) ;  /* 0x0000000000047947 */ /* 0x000fec0003800000 */
.L_x_37:
[----:B------:R-:W-:-:S07]  /*12c0*/  IMAD R0, R14, 0x800000, R0 ;  /* 0x008000000e007824 */ /* 0x000fce00078e0200 */
.L_x_39:
[----:B------:R-:W-:Y:S05]  /*12d0*/  BSYNC.RECONVERGENT B3 ;  /* 0x0000000000037941 */ /* 0x000fea0003800200 */
.L_x_36:
[----:B------:R-:W-:Y:S05]  /*12e0*/  BRA `(.L_x_40) ;  /* 0x0000000000207947 */ /* 0x000fea0003800000 */
.L_x_35:
[----:B------:R-:W-:-:S04]  /*12f0*/  LOP3.LUT R0, R15, 0x80000000, R14, 0x48, !PT ;  /* 0x800000000f007812 */ /* 0x000fc800078e480e */
[----:B------:R-:W-:Y:S01]  /*1300*/  LOP3.LUT R0, R0, 0x7f800000, RZ, 0xfc, !PT ;  /* 0x7f80000000007812 */ /* 0x000fe200078efcff */
[----:B------:R-:W-:Y:S06]  /*1310*/  BRA `(.L_x_40) ;  /* 0x0000000000147947 */ /* 0x000fec0003800000 */
.L_x_34:
[----:B------:R-:W-:Y:S01]  /*1320*/  LOP3.LUT R0, R15, 0x80000000, R14, 0x48, !PT ;  /* 0x800000000f007812 */ /* 0x000fe200078e480e */
[----:B------:R-:W-:Y:S06]  /*1330*/  BRA `(.L_x_40) ;  /* 0x00000000000c7947 */ /* 0x000fec0003800000 */
.L_x_33:
[----:B------:R-:W0:Y:S01]  /*1340*/  MUFU.RSQ R0, -QNAN ;  /* 0xffc0000000007908 */ /* 0x000e220000001400 */
[----:B------:R-:W-:Y:S05]  /*1350*/  BRA `(.L_x_40) ;  /* 0x0000000000047947 */ /* 0x000fea0003800000 */
.L_x_32:
[----:B------:R-:W-:-:S07]  /*1360*/  FADD.FTZ R0, R0, R3 ;  /* 0x0000000300007221 */ /* 0x000fce0000010000 */
.L_x_40:
[----:B------:R-:W-:Y:S05]  /*1370*/  BSYNC.RECONVERGENT B2 ;  /* 0x0000000000027941 */ /* 0x000fea0003800200 */
.L_x_30:
[----:B------:R-:W-:-:S04]  /*1380*/  IMAD.MOV.U32 R13, RZ, RZ, 0x0 ;  /* 0x00000000ff0d7424 */ /* 0x000fc800078e00ff */
[----:B0-----:R-:W-:Y:S05]  /*1390*/  RET.REL.NODEC R12 `(_Z19PJG_kernel_improvedPfS_S_S_ii) ;  /* 0xffffffec0c187950 */ /* 0x001fea0003c3ffff */
.L_x_41:
        /* <DEDUP_REMOVED lines=14> */
.L_x_134:


//--------------------- .text._Z34calculate_x_for_row_based_parallelPfS_S_S_ii --------------------------
	.section	.text._Z34calculate_x_for_row_based_parallelPfS_S_S_ii,"ax",@progbits
	.align	128
        .global         _Z34calculate_x_for_row_based_parallelPfS_S_S_ii
        .type           _Z34calculate_x_for_row_based_parallelPfS_S_S_ii,@function
        .size           _Z34calculate_x_for_row_based_parallelPfS_S_S_ii,(.L_x_135 - _Z34calculate_x_for_row_based_parallelPfS_S_S_ii)
        .other          _Z34calculate_x_for_row_based_parallelPfS_S_S_ii,@"STO_CUDA_ENTRY STV_DEFAULT"
_Z34calculate_x_for_row_based_parallelPfS_S_S_ii:
.text._Z34calculate_x_for_row_based_parallelPfS_S_S_ii:
[----:B------:R-:W-:Y:S01]  /*0000*/  LDC R1, c[0x0][0x37c] ;  /* 0x0000df00ff017b82 */ /* 0x000fe20000000800 */
[----:B------:R-:W0:Y:S07]  /*0010*/  S2R R0, SR_TID.X ;  /* 0x0000000000007919 */ /* 0x000e2e0000002100 */
[----:B------:R-:W1:Y:S01]  /*0020*/  S2UR UR4, SR_CTAID.X ;  /* 0x00000000000479c3 */ /* 0x000e620000002500 */
[----:B------:R-:W1:Y:S02]  /*0030*/  LDCU UR5, c[0x0][0x360] ;  /* 0x00006c00ff0577ac */ /* 0x000e640008000800 */
[----:B-1----:R-:W-:Y:S01]  /*0040*/  UIMAD UR4, UR4, UR5, URZ ;  /* 0x00000005040472a4 */ /* 0x002fe2000f8e02ff */
[----:B0-----:R-:W-:-:S05]  /*0050*/  IMAD.MOV R0, RZ, RZ, -R0 ;  /* 0x000000ffff007224 */ /* 0x001fca00078e0a00 */
[----:B------:R-:W-:-:S13]  /*0060*/  ISETP.NE.AND P0, PT, R0, UR4, PT ;  /* 0x0000000400007c0c */ /* 0x000fda000bf05270 */
[----:B------:R-:W-:Y:S05]  /*0070*/  @P0 EXIT ;  /* 0x000000000000094d */ /* 0x000fea0003800000 */
[----:B------:R-:W0:Y:S01]  /*0080*/  LDC.64 R8, c[0x0][0x3a0] ;  /* 0x0000e800ff087b82 */ /* 0x000e220000000a00 */
[----:B------:R-:W1:Y:S07]  /*0090*/  LDCU.64 UR4, c[0x0][0x358] ;  /* 0x00006b00ff0477ac */ /* 0x000e6e0008000a00 */
[----:B------:R-:W2:Y:S08]  /*00a0*/  LDC.64 R6, c[0x0][0x380] ;  /* 0x0000e000ff067b82 */ /* 0x000eb00000000a00 */
[----:B------:R-:W3:Y:S01]  /*00b0*/  LDC.64 R2, c[0x0][0x390] ;  /* 0x0000e400ff027b82 */ /* 0x000ee20000000a00 */
[----:B0-----:R-:W-:-:S04]  /*00c0*/  IMAD R5, R8, R9, R8 ;  /* 0x0000000908057224 */ /* 0x001fc800078e0208 */
[----:B--2---:R-:W-:-:S03]  /*00d0*/  IMAD.WIDE R6, R5, 0x4, R6 ;  /* 0x0000000405067825 */ /* 0x004fc600078e0206 */
[----:B------:R-:W0:Y:S03]  /*00e0*/  LDC.64 R4, c[0x0][0x398] ;  /* 0x0000e600ff047b82 */ /* 0x000e260000000a00 */
[----:B-1----:R-:W2:Y:S01]  /*00f0*/  LDG.E R7, desc[UR4][R6.64] ;  /* 0x0000000406077981 */ /* 0x002ea2000c1e1900 */
[----:B---3--:R-:W-:-:S05]  /*0100*/  IMAD.WIDE R2, R8, 0x4, R2 ;  /* 0x0000000408027825 */ /* 0x008fca00078e0202 */
[----:B------:R-:W3:Y:S04]  /*0110*/  LDG.E R0, desc[UR4][R2.64] ;  /* 0x0000000402007981 */ /* 0x000ee8000c1e1900 */
[----:B0-----:R-:W3:Y:S01]  /*0120*/  LDG.E R5, desc[UR4][R4.64] ;  /* 0x0000000404057981 */ /* 0x001ee2000c1e1900 */
[----:B--2---:R-:W0:Y:S01]  /*0130*/  MUFU.RCP R8, R7 ;  /* 0x0000000700087308 */ /* 0x004e220000001000 */
[----:B---3--:R-:W-:Y:S01]  /*0140*/  FADD R0, R0, -R5 ;  /* 0x8000000500007221 */ /* 0x008fe20000000000 */
        /* <DEDUP_REMOVED lines=8> */
[----:B------:R-:W-:Y:S05]  /*01d0*/  CALL.REL.NOINC `($__internal_2_$__cuda_sm3x_div_rn_noftz_f32_slowpath) ;  /* 0x0000000000147944 */ /* 0x000fea0003c00000 */
.L_x_42:
[----:B------:R-:W0:Y:S08]  /*01e0*/  LDC R5, c[0x0][0x3a0] ;  /* 0x0000e800ff057b82 */ /* 0x000e300000000800 */
[----:B------:R-:W0:Y:S02]  /*01f0*/  LDC.64 R2, c[0x0][0x388] ;  /* 0x0000e200ff027b82 */ /* 0x000e240000000a00 */
[----:B0-----:R-:W-:-:S05]  /*0200*/  IMAD.WIDE R2, R5, 0x4, R2 ;  /* 0x0000000405027825 */ /* 0x001fca00078e0202 */
[----:B------:R-:W-:Y:S01]  /*0210*/  STG.E desc[UR4][R2.64], R9 ;  /* 0x0000000902007986 */ /* 0x000fe2000c101904 */
[----:B------:R-:W-:Y:S05]  /*0220*/  EXIT ;  /* 0x000000000000794d */ /* 0x000fea0003800000 */
        .weak           $__internal_2_$__cuda_sm3x_div_rn_noftz_f32_slowpath
        .type           $__internal_2_$__cuda_sm3x_div_rn_noftz_f32_slowpath,@function
        .size           $__internal_2_$__cuda_sm3x_div_rn_noftz_f32_slowpath,(.L_x_135 - $__internal_2_$__cuda_sm3x_div_rn_noftz_f32_slowpath)
$__internal_2_$__cuda_sm3x_div_rn_noftz_f32_slowpath:
[----:B------:R-:W-:Y:S01]  /*0230*/  SHF.R.U32.HI R4, RZ, 0x17, R7 ;  /* 0x00000017ff047819 */ /* 0x000fe20000011607 */
[--C-:B------:R-:W-:Y:S01]  /*0240*/  IMAD.MOV.U32 R6, RZ, RZ, R0.reuse ;  /* 0x000000ffff067224 */ /* 0x100fe200078e0000 */
[----:B------:R-:W-:Y:S02]  /*0250*/  SHF.R.U32.HI R3, RZ, 0x17, R0 ;  /* 0x00000017ff037819 */ /* 0x000fe40000011600 */
[----:B------:R-:W-:Y:S02]  /*0260*/  LOP3.LUT R5, R4, 0xff, RZ, 0xc0, !PT ;  /* 0x000000ff04057812 */ /* 0x000fe400078ec0ff */
[----:B------:R-:W-:-:S03]  /*0270*/  LOP3.LUT R4, R3, 0xff, RZ, 0xc0, !PT ;  /* 0x000000ff03047812 */ /* 0x000fc600078ec0ff */
[----:B------:R-:W-:Y:S02]  /*0280*/  VIADD R10, R5, 0xffffffff ;  /* 0xffffffff050a7836 */ /* 0x000fe40000000000 */
[----:B------:R-:W-:-:S03]  /*0290*/  VIADD R9, R4, 0xffffffff ;  /* 0xffffffff04097836 */ /* 0x000fc60000000000 */
[----:B------:R-:W-:-:S04]  /*02a0*/  ISETP.GT.U32.AND P0, PT, R10, 0xfd, PT ;  /* 0x000000fd0a00780c */ /* 0x000fc80003f04070 */
[----:B------:R-:W-:-:S13]  /*02b0*/  ISETP.GT.U32.OR P0, PT, R9, 0xfd, P0 ;  /* 0x000000fd0900780c */ /* 0x000fda0000704470 */
[----:B------:R-:W-:Y:S01]  /*02c0*/  @!P0 IMAD.MOV.U32 R8, RZ, RZ, RZ ;  /* 0x000000ffff088224 */ /* 0x000fe200078e00ff */
[----:B------:R-:W-:Y:S06]  /*02d0*/  @!P0 BRA `(.L_x_43) ;  /* 0x0000000000608947 */ /* 0x000fec0003800000 */
[----:B------:R-:W-:Y:S01]  /*02e0*/  FSETP.GTU.FTZ.AND P0, PT, |R0|, +INF , PT ;  /* 0x7f8000000000780b */ /* 0x000fe20003f1c200 */
[----:B------:R-:W-:Y:S01]  /*02f0*/  IMAD.MOV.U32 R3, RZ, RZ, R7 ;  /* 0x000000ffff037224 */ /* 0x000fe200078e0007 */
        /* <DEDUP_REMOVED lines=22> */
.L_x_43:
[----:B------:R-:W-:Y:S01]  /*0460*/  LEA R0, R5, 0xc0800000, 0x17 ;  /* 0xc080000005007811 */ /* 0x000fe200078eb8ff */
[----:B------:R-:W-:-:S04]  /*0470*/  VIADD R4, R4, 0xffffff81 ;  /* 0xffffff8104047836 */ /* 0x000fc80000000000 */
[----:B------:R-:W-:Y:S01]  /*0480*/  IMAD.IADD R7, R7, 0x1, -R0 ;  /* 0x0000000107077824 */ /* 0x000fe200078e0a00 */
[C---:B------:R-:W-:Y:S01]  /*0490*/  IADD3 R5, PT, PT, R4.reuse, 0x7f, -R5 ;  /* 0x0000007f04057810 */ /* 0x040fe20007ffe805 */
[----:B------:R-:W-:Y:S02]  /*04a0*/  IMAD R0, R4, -0x800000, R6 ;  /* 0xff80000004007824 */ /* 0x000fe400078e0206 */
[----:B------:R-:W0:Y:S01]  /*04b0*/  MUFU.RCP R3, R7 ;  /* 0x0000000700037308 */ /* 0x000e220000001000 */
[----:B------:R-:W-:Y:S01]  /*04c0*/  FADD.FTZ R9, -R7, -RZ ;  /* 0x800000ff07097221 */ /* 0x000fe20000010100 */
[----:B------:R-:W-:-:S03]  /*04d0*/  IMAD.IADD R5, R5, 0x1, R8 ;  /* 0x0000000105057824 */ /* 0x000fc600078e0208 */
        /* <DEDUP_REMOVED lines=20> */
[-CC-:B------:R-:W-:Y:S01]  /*0620*/  FFMA.RZ R0, R10, R6.reuse, R11.reuse ;  /* 0x000000060a007223 */ /* 0x180fe2000000c00b */
[----:B------:R-:W-:Y:S02]  /*0630*/  VIADD R7, R8, 0x20 ;  /* 0x0000002008077836 */ /* 0x000fe40000000000 */
[-CC-:B------:R-:W-:Y:S01]  /*0640*/  FFMA.RM R5, R10, R6.reuse, R11.reuse ;  /* 0x000000060a057223 */ /* 0x180fe2000000400b */
[----:B------:R-:W-:Y:S02]  /*0650*/  ISETP.NE.AND P2, PT, R8, RZ, PT ;  /* 0x000000ff0800720c */ /* 0x000fe40003f45270 */
[----:B------:R-:W-:Y:S01]  /*0660*/  LOP3.LUT R4, R0, 0x7fffff, RZ, 0xc0, !PT ;  /* 0x007fffff00047812 */ /* 0x000fe200078ec0ff */
[----:B------:R-:W-:Y:S01]  /*0670*/  FFMA.RP R0, R10, R6, R11 ;  /* 0x000000060a007223 */ /* 0x000fe2000000800b */
[----:B------:R-:W-:Y:S01]  /*0680*/  IMAD.MOV R6, RZ, RZ, -R8 ;  /* 0x000000ffff067224 */ /* 0x000fe200078e0a08 */
[----:B------:R-:W-:Y:S02]  /*0690*/  ISETP.NE.AND P1, PT, R8, RZ, PT ;  /* 0x000000ff0800720c */ /* 0x000fe40003f25270 */
        /* <DEDUP_REMOVED lines=14> */
.L_x_49:
[----:B------:R-:W-:-:S04]  /*0780*/  LOP3.LUT R3, R3, 0x80000000, RZ, 0xc0, !PT ;  /* 0x8000000003037812 */ /* 0x000fc800078ec0ff */
[----:B------:R-:W-:Y:S01]  /*0790*/  LOP3.LUT R3, R3, 0x7f800000, RZ, 0xfc, !PT ;  /* 0x7f80000003037812 */ /* 0x000fe200078efcff */
[----:B------:R-:W-:Y:S06]  /*07a0*/  BRA `(.L_x_50) ;  /* 0x0000000000287947 */ /* 0x000fec0003800000 */
.L_x_48:
[----:B------:R-:W-:Y:S01]  /*07b0*/  IMAD R3, R5, 0x800000, R3 ;  /* 0x0080000005037824 */ /* 0x000fe200078e0203 */
[----:B------:R-:W-:Y:S06]  /*07c0*/  BRA `(.L_x_50) ;  /* 0x0000000000207947 */ /* 0x000fec0003800000 */
.L_x_47:
[----:B------:R-:W-:-:S04]  /*07d0*/  LOP3.LUT R3, R7, 0x80000000, R6, 0x48, !PT ;  /* 0x8000000007037812 */ /* 0x000fc800078e4806 */
[----:B------:R-:W-:Y:S01]  /*07e0*/  LOP3.LUT R3, R3, 0x7f800000, RZ, 0xfc, !PT ;  /* 0x7f80000003037812 */ /* 0x000fe200078efcff */
[----:B------:R-:W-:Y:S06]  /*07f0*/  BRA `(.L_x_50) ;  /* 0x0000000000147947 */ /* 0x000fec0003800000 */
.L_x_46:
[----:B------:R-:W-:Y:S01]  /*0800*/  LOP3.LUT R3, R7, 0x80000000, R6, 0x48, !PT ;  /* 0x8000000007037812 */ /* 0x000fe200078e4806 */
[----:B------:R-:W-:Y:S06]  /*0810*/  BRA `(.L_x_50) ;  /* 0x00000000000c7947 */ /* 0x000fec0003800000 */
.L_x_45:
[----:B------:R-:W0:Y:S01]  /*0820*/  MUFU.RSQ R3, -QNAN ;  /* 0xffc0000000037908 */ /* 0x000e220000001400 */
[----:B------:R-:W-:Y:S05]  /*0830*/  BRA `(.L_x_50) ;  /* 0x0000000000047947 */ /* 0x000fea0003800000 */
.L_x_44:
[----:B------:R-:W-:-:S07]  /*0840*/  FADD.FTZ R3, R0, R3 ;  /* 0x0000000300037221 */ /* 0x000fce0000010000 */
.L_x_50:
[----:B0-----:R-:W-:Y:S02]  /*0850*/  IMAD.MOV.U32 R9, RZ, RZ, R3 ;  /* 0x000000ffff097224 */ /* 0x001fe400078e0003 */
[----:B------:R-:W-:-:S04]  /*0860*/  IMAD.MOV.U32 R3, RZ, RZ, 0x0 ;  /* 0x00000000ff037424 */ /* 0x000fc800078e00ff */
[----:B------:R-:W-:Y:S05]  /*0870*/  RET.REL.NODEC R2 `(_Z34calculate_x_for_row_based_parallelPfS_S_S_ii) ;  /* 0xfffffff402e07950 */ /* 0x000fea0003c3ffff */
.L_x_51:
        /* <DEDUP_REMOVED lines=16> */
.L_x_135:


//--------------------- .text._Z26inner_calculation_parallelPfS_S_S_ii --------------------------
	.section	.text._Z26inner_calculation_parallelPfS_S_S_ii,"ax",@progbits
	.align	128
        .global         _Z26inner_calculation_parallelPfS_S_S_ii
        .type           _Z26inner_calculation_parallelPfS_S_S_ii,@function
        .size           _Z26inner_calculation_parallelPfS_S_S_ii,(.L_x_143 - _Z26inner_calculation_parallelPfS_S_S_ii)
        .other          _Z26inner_calculation_parallelPfS_S_S_ii,@"STO_CUDA_ENTRY STV_DEFAULT"
_Z26inner_calculation_parallelPfS_S_S_ii:
.text._Z26inner_calculation_parallelPfS_S_S_ii:
[----:B------:R-:W-:Y:S01]  /*0000*/  LDC R1, c[0x0][0x37c] ;  /* 0x0000df00ff017b82 */ /* 0x000fe20000000800 */
[----:B------:R-:W0:Y:S07]  /*0010*/  S2R R0, SR_TID.X ;  /* 0x0000000000007919 */ /* 0x000e2e0000002100 */
[----:B------:R-:W0:Y:S08]  /*0020*/  S2UR UR4, SR_CTAID.X ;  /* 0x00000000000479c3 */ /* 0x000e300000002500 */
[----:B------:R-:W0:Y:S08]  /*0030*/  LDC R9, c[0x0][0x360] ;  /* 0x0000d800ff097b82 */ /* 0x000e300000000800 */
[----:B------:R-:W1:Y:S01]  /*0040*/  LDC R6, c[0x0][0x3a0] ;  /* 0x0000e800ff067b82 */ /* 0x000e620000000800 */
[----:B0-----:R-:W-:Y:S01]  /*0050*/  IMAD R9, R9, UR4, R0 ;  /* 0x0000000409097c24 */ /* 0x001fe2000f8e0200 */
[----:B------:R-:W0:Y:S04]  /*0060*/  LDCU.64 UR4, c[0x0][0x358] ;  /* 0x00006b00ff0477ac */ /* 0x000e280008000a00 */
[----:B-1----:R-:W-:-:S13]  /*0070*/  ISETP.NE.AND P0, PT, R9, R6, PT ;  /* 0x000000060900720c */ /* 0x002fda0003f05270 */
[----:B------:R-:W1:Y:S02]  /*0080*/  @!P0 LDC.64 R2, c[0x0][0x398] ;  /* 0x0000e600ff028b82 */ /* 0x000e640000000a00 */
[----:B-1----:R-:W-:-:S05]  /*0090*/  @!P0 IMAD.WIDE R2, R6, 0x4, R2 ;  /* 0x0000000406028825 */ /* 0x002fca00078e0202 */
[----:B0-----:R0:W-:Y:S01]  /*00a0*/  @!P0 STG.E desc[UR4][R2.64], RZ ;  /* 0x000000ff02008986 */ /* 0x0011e2000c101904 */
[----:B------:R-:W-:Y:S05]  /*00b0*/  @!P0 EXIT ;  /* 0x000000000000894d */ /* 0x000fea0003800000 */
[----:B------:R-:W1:Y:S02]  /*00c0*/  LDCU UR6, c[0x0][0x3a4] ;  /* 0x00007480ff0677ac */ /* 0x000e640008000800 */
[----:B-1----:R-:W-:-:S13]  /*00d0*/  ISETP.GE.AND P0, PT, R9, UR6, PT ;  /* 0x0000000609007c0c */ /* 0x002fda000bf06270 */
[----:B------:R-:W-:Y:S05]  /*00e0*/  @P0 EXIT ;  /* 0x000000000000094d */ /* 0x000fea0003800000 */
[----:B0-----:R-:W0:Y:S01]  /*00f0*/  LDC.64 R2, c[0x0][0x380] ;  /* 0x0000e000ff027b82 */ /* 0x001e220000000a00 */
[----:B------:R-:W-:-:S07]  /*0100*/  IMAD R7, R6, UR6, R9 ;  /* 0x0000000606077c24 */ /* 0x000fce000f8e0209 */
[----:B------:R-:W1:Y:S01]  /*0110*/  LDC.64 R4, c[0x0][0x388] ;  /* 0x0000e200ff047b82 */ /* 0x000e620000000a00 */
[----:B0-----:R-:W-:-:S07]  /*0120*/  IMAD.WIDE R2, R7, 0x4, R2 ;  /* 0x0000000407027825 */ /* 0x001fce00078e0202 */
[----:B------:R-:W0:Y:S01]  /*0130*/  LDC.64 R6, c[0x0][0x398] ;  /* 0x0000e600ff067b82 */ /* 0x000e220000000a00 */
[----:B------:R-:W2:Y:S01]  /*0140*/  LDG.E R2, desc[UR4][R2.64] ;  /* 0x0000000402027981 */ /* 0x000ea2000c1e1900 */
[----:B-1----:R-:W-:-:S06]  /*0150*/  IMAD.WIDE R4, R9, 0x4, R4 ;  /* 0x0000000409047825 */ /* 0x002fcc00078e0204 */
[----:B------:R-:W2:Y:S01]  /*0160*/  LDG.E R5, desc[UR4][R4.64] ;  /* 0x0000000404057981 */ /* 0x000ea2000c1e1900 */
[----:B0-----:R-:W-:-:S04]  /*0170*/  IMAD.WIDE R6, R9, 0x4, R6 ;  /* 0x0000000409067825 */ /* 0x001fc800078e0206 */
[----:B--2---:R-:W-:-:S05]  /*0180*/  FMUL R9, R2, R5 ;  /* 0x0000000502097220 */ /* 0x004fca0000400000 */
[----:B------:R-:W-:Y:S01]  /*0190*/  STG.E desc[UR4][R6.64], R9 ;  /* 0x0000000906007986 */ /* 0x000fe2000c101904 */
[----:B------:R-:W-:Y:S05]  /*01a0*/  EXIT ;  /* 0x000000000000794d */ /* 0x000fea0003800000 */
.L_x_52:
        /* <DEDUP_REMOVED lines=13> */
.L_x_143:


//--------------------- .text._Z26outer_calculation_parallelPfS_S_S_i --------------------------
	.section	.text._Z26outer_calculation_parallelPfS_S_S_i,"ax",@progbits
	.align	128
        .global         _Z26outer_calculation_parallelPfS_S_S_i
        .type           _Z26outer_calculation_parallelPfS_S_S_i,@function
        .size           _Z26outer_calculation_parallelPfS_S_S_i,(.L_x_136 - _Z26outer_calculation_parallelPfS_S_S_i)
        .other          _Z26outer_calculation_parallelPfS_S_S_i,@"STO_CUDA_ENTRY STV_DEFAULT"
_Z26outer_calculation_parallelPfS_S_S_i:
.text._Z26outer_calculation_parallelPfS_S_S_i:
[----:B------:R-:W-:Y:S01]  /*0000*/  LDC R1, c[0x0][0x37c] ;  /* 0x0000df00ff017b82 */ /* 0x000fe20000000800 */
[----:B------:R-:W0:Y:S07]  /*0010*/  S2R R3, SR_TID.X ;  /* 0x0000000000037919 */ /* 0x000e2e0000002100 */
[----:B------:R-:W0:Y:S01]  /*0020*/  S2UR UR4, SR_CTAID.X ;  /* 0x00000000000479c3 */ /* 0x000e220000002500 */
[----:B------:R-:W1:Y:S07]  /*0030*/  LDCU UR8, c[0x0][0x3a0] ;  /* 0x00007400ff0877ac */ /* 0x000e6e0008000800 */
[----:B------:R-:W0:Y:S02]  /*0040*/  LDC R0, c[0x0][0x360] ;  /* 0x0000d800ff007b82 */ /* 0x000e240000000800 */
[----:B0-----:R-:W-:-:S05]  /*0050*/  IMAD R0, R0, UR4, R3 ;  /* 0x0000000400007c24 */ /* 0x001fca000f8e0203 */
[----:B-1----:R-:W-:-:S13]  /*0060*/  ISETP.GE.AND P0, PT, R0, UR8, PT ;  /* 0x0000000800007c0c */ /* 0x002fda000bf06270 */
[----:B------:R-:W-:Y:S05]  /*0070*/  @P0 EXIT ;  /* 0x000000000000094d */ /* 0x000fea0003800000 */
[----:B------:R-:W0:Y:S01]  /*0080*/  LDC.64 R2, c[0x0][0x398] ;  /* 0x0000e600ff027b82 */ /* 0x000e220000000a00 */
[----:B------:R-:W1:Y:S07]  /*0090*/  LDCU.64 UR6, c[0x0][0x358] ;  /* 0x00006b00ff0677ac */ /* 0x000e6e0008000a00 */
[----:B------:R-:W2:Y:S01]  /*00a0*/  LDC.64 R4, c[0x0][0x388] ;  /* 0x0000e200ff047b82 */ /* 0x000ea20000000a00 */
[----:B0-----:R-:W-:-:S06]  /*00b0*/  IMAD.WIDE R2, R0, 0x4, R2 ;  /* 0x0000000400027825 */ /* 0x001fcc00078e0202 */
[----:B-1----:R-:W3:Y:S01]  /*00c0*/  LDG.E R3, desc[UR6][R2.64] ;  /* 0x0000000602037981 */ /* 0x002ee2000c1e1900 */
[C---:B------:R-:W-:Y:S01]  /*00d0*/  ISETP.GE.AND P0, PT, R0.reuse, 0x1, PT ;  /* 0x000000010000780c */ /* 0x040fe20003f06270 */
[----:B--2---:R-:W-:Y:S01]  /*00e0*/  IMAD.WIDE R4, R0, 0x4, R4 ;  /* 0x0000000400047825 */ /* 0x004fe200078e0204 */
[----:B------:R-:W-:Y:S03]  /*00f0*/  BSSY.RECONVERGENT B0, `(.L_x_53) ;  /* 0x0000046000007945 */ /* 0x000fe60003800200 */
[----:B------:R-:W-:Y:S01]  /*0100*/  IMAD.MOV.U32 R7, RZ, RZ, RZ ;  /* 0x000000ffff077224 */ /* 0x000fe200078e00ff */
[----:B---3--:R0:W-:Y:S07]  /*0110*/  STG.E desc[UR6][R4.64], R3 ;  /* 0x0000000304007986 */ /* 0x0081ee000c101906 */
[----:B------:R-:W-:Y:S05]  /*0120*/  @!P0 BRA `(.L_x_54) ;  /* 0x0000000400088947 */ /* 0x000fea0003800000 */
[----:B------:R-:W-:Y:S01]  /*0130*/  VIMNMX R6, PT, PT, R0, UR8, PT ;  /* 0x0000000800067c48 */ /* 0x000fe2000bfe0100 */
[----:B------:R-:W-:Y:S01]  /*0140*/  BSSY.RECONVERGENT B1, `(.L_x_55) ;  /* 0x000002c000017945 */ /* 0x000fe20003800200 */
[----:B------:R-:W-:Y:S02]  /*0150*/  IMAD.MOV.U32 R7, RZ, RZ, RZ ;  /* 0x000000ffff077224 */ /* 0x000fe400078e00ff */
[C---:B------:R-:W-:Y:S02]  /*0160*/  ISETP.GE.AND P1, PT, R6.reuse, 0x4, PT ;  /* 0x000000040600780c */ /* 0x040fe40003f26270 */
[----:B------:R-:W-:Y:S01]  /*0170*/  VIMNMX R9, PT, PT, R6, 0x1, !PT ;  /* 0x0000000106097848 */ /* 0x000fe20007fe0100 */
[----:B------:R-:W-:-:S03]  /*0180*/  IMAD R6, R0, UR8, RZ ;  /* 0x0000000800067c24 */ /* 0x000fc6000f8e02ff */
[----:B------:R-:W-:-:S04]  /*0190*/  LOP3.LUT R2, R9, 0x3, RZ, 0xc0, !PT ;  /* 0x0000000309027812 */ /* 0x000fc800078ec0ff */
[----:B------:R-:W-:-:S03]  /*01a0*/  ISETP.NE.AND P0, PT, R2, RZ, PT ;  /* 0x000000ff0200720c */ /* 0x000fc60003f05270 */
[----:B------:R-:W-:Y:S10]  /*01b0*/  @!P1 BRA `(.L_x_56) ;  /* 0x0000000000909947 */ /* 0x000ff40003800000 */
[----:B------:R-:W1:Y:S01]  /*01c0*/  LDC.64 R10, c[0x0][0x380] ;  /* 0x0000e000ff0a7b82 */ /* 0x000e620000000a00 */
[----:B------:R-:W2:Y:S01]  /*01d0*/  LDCU.64 UR4, c[0x0][0x390] ;  /* 0x00007200ff0477ac */ /* 0x000ea20008000a00 */
[----:B------:R-:W-:Y:S02]  /*01e0*/  LOP3.LUT R7, R9, 0x7ffffffc, RZ, 0xc0, !PT ;  /* 0x7ffffffc09077812 */ /* 0x000fe400078ec0ff */
[----:B------:R-:W-:-:S03]  /*01f0*/  MOV R15, R6 ;  /* 0x00000006000f7202 */ /* 0x000fc60000000f00 */
[----:B------:R-:W-:Y:S01]  /*0200*/  IMAD.MOV R14, RZ, RZ, -R7 ;  /* 0x000000ffff0e7224 */ /* 0x000fe200078e0a07 */
[----:B--2---:R-:W-:-:S04]  /*0210*/  UIADD3 UR4, UP0, UPT, UR4, 0x8, URZ ;  /* 0x0000000804047890 */ /* 0x004fc8000ff1e0ff */
[----:B------:R-:W-:Y:S01]  /*0220*/  UIADD3.X UR5, UPT, UPT, URZ, UR5, URZ, UP0, !UPT ;  /* 0x00000005ff057290 */ /* 0x000fe200087fe4ff */
[----:B-1----:R-:W-:Y:S01]  /*0230*/  IADD3 R8, P1, PT, R10, 0x8, RZ ;  /* 0x000000080a087810 */ /* 0x002fe20007f3e0ff */
[----:B------:R-:W-:-:S04]  /*0240*/  IMAD.U32 R16, RZ, RZ, UR4 ;  /* 0x00000004ff107e24 */ /* 0x000fc8000f8e00ff */
[----:B------:R-:W-:Y:S02]  /*0250*/  IMAD.X R9, RZ, RZ, R11, P1 ;  /* 0x000000ffff097224 */ /* 0x000fe400008e060b */
[----:B------:R-:W-:-:S07]  /*0260*/  IMAD.U32 R17, RZ, RZ, UR5 ;  /* 0x00000005ff117e24 */ /* 0x000fce000f8e00ff */
.L_x_57:
[----:B------:R-:W-:Y:S01]  /*0270*/  IMAD.WIDE R12, R15, 0x4, R8 ;  /* 0x000000040f0c7825 */ /* 0x000fe200078e0208 */
[----:B------:R-:W-:-:S03]  /*0280*/  MOV R10, R16 ;  /* 0x00000010000a7202 */ /* 0x000fc60000000f00 */
[----:B------:R-:W-:Y:S01]  /*0290*/  IMAD.MOV.U32 R11, RZ, RZ, R17 ;  /* 0x000000ffff0b7224 */ /* 0x000fe200078e0011 */
[----:B--2---:R-:W2:Y:S04]  /*02a0*/  LDG.E R16, desc[UR6][R12.64+-0x8] ;  /* 0xfffff8060c107981 */ /* 0x004ea8000c1e1900 */
[----:B------:R-:W2:Y:S02]  /*02b0*/  LDG.E R17, desc[UR6][R10.64+-0x8] ;  /* 0xfffff8060a117981 */ /* 0x000ea4000c1e1900 */
[----:B--2---:R-:W-:-:S05]  /*02c0*/  FFMA R17, -R16, R17, R3 ;  /* 0x0000001110117223 */ /* 0x004fca0000000103 */
[----:B------:R1:W-:Y:S04]  /*02d0*/  STG.E desc[UR6][R4.64], R17 ;  /* 0x0000001104007986 */ /* 0x0003e8000c101906 */
[----:B------:R-:W2:Y:S04]  /*02e0*/  LDG.E R16, desc[UR6][R12.64+-0x4] ;  /* 0xfffffc060c107981 */ /* 0x000ea8000c1e1900 */
[----:B0-----:R-:W2:Y:S02]  /*02f0*/  LDG.E R3, desc[UR6][R10.64+-0x4] ;  /* 0xfffffc060a037981 */ /* 0x001ea4000c1e1900 */
[----:B--2---:R-:W-:-:S05]  /*0300*/  FFMA R19, -R16, R3, R17 ;  /* 0x0000000310137223 */ /* 0x004fca0000000111 */
[----:B------:R2:W-:Y:S04]  /*0310*/  STG.E desc[UR6][R4.64], R19 ;  /* 0x0000001304007986 */ /* 0x0005e8000c101906 */
[----:B------:R-:W3:Y:S04]  /*0320*/  LDG.E R16, desc[UR6][R12.64] ;  /* 0x000000060c107981 */ /* 0x000ee8000c1e1900 */
[----:B------:R-:W3:Y:S02]  /*0330*/  LDG.E R3, desc[UR6][R10.64] ;  /* 0x000000060a037981 */ /* 0x000ee4000c1e1900 */
[----:B---3--:R-:W-:-:S05]  /*0340*/  FFMA R21, -R16, R3, R19 ;  /* 0x0000000310157223 */ /* 0x008fca0000000113 */
[----:B------:R2:W-:Y:S04]  /*0350*/  STG.E desc[UR6][R4.64], R21 ;  /* 0x0000001504007986 */ /* 0x0005e8000c101906 */
[----:B------:R-:W3:Y:S04]  /*0360*/  LDG.E R16, desc[UR6][R12.64+0x4] ;  /* 0x000004060c107981 */ /* 0x000ee8000c1e1900 */
[----:B------:R-:W3:Y:S01]  /*0370*/  LDG.E R3, desc[UR6][R10.64+0x4] ;  /* 0x000004060a037981 */ /* 0x000ee2000c1e1900 */
[----:B------:R-:W-:-:S05]  /*0380*/  VIADD R14, R14, 0x4 ;  /* 0x000000040e0e7836 */ /* 0x000fca0000000000 */
[----:B------:R-:W-:Y:S02]  /*0390*/  ISETP.NE.AND P1, PT, R14, RZ, PT ;  /* 0x000000ff0e00720c */ /* 0x000fe40003f25270 */
[----:B------:R-:W-:Y:S01]  /*03a0*/  IADD3 R15, PT, PT, R15, 0x4, RZ ;  /* 0x000000040f0f7810 */ /* 0x000fe20007ffe0ff */
[----:B---3--:R-:W-:-:S05]  /*03b0*/  FFMA R3, -R16, R3, R21 ;  /* 0x0000000310037223 */ /* 0x008fca0000000115 */
[----:B------:R2:W-:Y:S01]  /*03c0*/  STG.E desc[UR6][R4.64], R3 ;  /* 0x0000000304007986 */ /* 0x0005e2000c101906 */
[----:B------:R-:W-:-:S05]  /*03d0*/  IADD3 R16, P2, PT, R10, 0x10, RZ ;  /* 0x000000100a107810 */ /* 0x000fca0007f5e0ff */
[----:B-1----:R-:W-:Y:S01]  /*03e0*/  IMAD.X R17, RZ, RZ, R11, P2 ;  /* 0x000000ffff117224 */ /* 0x002fe200010e060b */
[----:B------:R-:W-:Y:S07]  /*03f0*/  @P1 BRA `(.L_x_57) ;  /* 0xfffffffc009c1947 */ /* 0x000fee000383ffff */
.L_x_56:
[----:B------:R-:W-:Y:S05]  /*0400*/  BSYNC.RECONVERGENT B1 ;  /* 0x0000000000017941 */ /* 0x000fea0003800200 */
.L_x_55:
[----:B------:R-:W-:Y:S05]  /*0410*/  @!P0 BRA `(.L_x_54) ;  /* 0x00000000004c8947 */ /* 0x000fea0003800000 */
[----:B------:R-:W1:Y:S01]  /*0420*/  LDC.64 R10, c[0x0][0x390] ;  /* 0x0000e400ff0a7b82 */ /* 0x000e620000000a00 */
[----:B------:R-:W-:Y:S01]  /*0430*/  IMAD.IADD R15, R7, 0x1, R6 ;  /* 0x00000001070f7824 */ /* 0x000fe200078e0206 */
[----:B------:R-:W-:-:S06]  /*0440*/  IADD3 R2, PT, PT, -R2, RZ, RZ ;  /* 0x000000ff02027210 */ /* 0x000fcc0007ffe1ff */
[----:B------:R-:W3:Y:S01]  /*0450*/  LDC.64 R8, c[0x0][0x380] ;  /* 0x0000e000ff087b82 */ /* 0x000ee20000000a00 */
[----:B-1----:R-:W-:-:S04]  /*0460*/  IMAD.WIDE.U32 R10, R7, 0x4, R10 ;  /* 0x00000004070a7825 */ /* 0x002fc800078e000a */
[----:B------:R-:W-:Y:S02]  /*0470*/  IMAD.MOV.U32 R12, RZ, RZ, R10 ;  /* 0x000000ffff0c7224 */ /* 0x000fe400078e000a */
[----:B------:R-:W-:-:S07]  /*0480*/  IMAD.MOV.U32 R13, RZ, RZ, R11 ;  /* 0x000000ffff0d7224 */ /* 0x000fce00078e000b */
.L_x_58:
[----:B---3--:R-:W-:Y:S01]  /*0490*/  IMAD.WIDE R10, R15, 0x4, R8 ;  /* 0x000000040f0a7825 */ /* 0x008fe200078e0208 */
[----:B-1----:R1:W0:Y:S05]  /*04a0*/  LDG.E R6, desc[UR6][R12.64] ;  /* 0x000000060c067981 */ /* 0x00222a000c1e1900 */
[----:B------:R-:W0:Y:S01]  /*04b0*/  LDG.E R10, desc[UR6][R10.64] ;  /* 0x000000060a0a7981 */ /* 0x000e22000c1e1900 */
[----:B------:R-:W-:-:S05]  /*04c0*/  VIADD R2, R2, 0x1 ;  /* 0x0000000102027836 */ /* 0x000fca0000000000 */
[----:B------:R-:W-:Y:S02]  /*04d0*/  ISETP.NE.AND P0, PT, R2, RZ, PT ;  /* 0x000000ff0200720c */ /* 0x000fe40003f05270 */
[----:B-1----:R-:W-:Y:S01]  /*04e0*/  IADD3 R12, P1, PT, R12, 0x4, RZ ;  /* 0x000000040c0c7810 */ /* 0x002fe20007f3e0ff */
[----:B------:R-:W-:Y:S02]  /*04f0*/  VIADD R7, R7, 0x1 ;  /* 0x0000000107077836 */ /* 0x000fe40000000000 */
[----:B------:R-:W-:Y:S01]  /*0500*/  VIADD R15, R15, 0x1 ;  /* 0x000000010f0f7836 */ /* 0x000fe20000000000 */
[----:B------:R-:W-:Y:S01]  /*0510*/  IADD3.X R13, PT, PT, RZ, R13, RZ, P1, !PT ;  /* 0x0000000dff0d7210 */ /* 0x000fe20000ffe4ff */
[----:B0-2---:R-:W-:-:S05]  /*0520*/  FFMA R3, -R10, R6, R3 ;  /* 0x000000060a037223 */ /* 0x005fca0000000103 */
[----:B------:R1:W-:Y:S01]  /*0530*/  STG.E desc[UR6][R4.64], R3 ;  /* 0x0000000304007986 */ /* 0x0003e2000c101906 */
[----:B------:R-:W-:Y:S05]  /*0540*/  @P0 BRA `(.L_x_58) ;  /* 0xfffffffc00d00947 */ /* 0x000fea000383ffff */
.L_x_54:
[----:B------:R-:W-:Y:S05]  /*0550*/  BSYNC.RECONVERGENT B0 ;  /* 0x0000000000007941 */ /* 0x000fea0003800200 */
.L_x_53:
[----:B------:R-:W-:Y:S01]  /*0560*/  ISETP.GE.AND P0, PT, R7, UR8, PT ;  /* 0x0000000807007c0c */ /* 0x000fe2000bf06270 */
[----:B------:R-:W-:-:S12]  /*0570*/  BSSY.RECONVERGENT B0, `(.L_x_59) ;  /* 0x0000010000007945 */ /* 0x000fd80003800200 */
[----:B------:R-:W-:Y:S05]  /*0580*/  @P0 BRA `(.L_x_60) ;  /* 0x0000000000380947 */ /* 0x000fea0003800000 */
[----:B------:R-:W-:Y:S01]  /*0590*/  ISETP.NE.AND P0, PT, R0, R7, PT ;  /* 0x000000070000720c */ /* 0x000fe20003f05270 */
[----:B------:R-:W-:-:S12]  /*05a0*/  BSSY.RECONVERGENT B1, `(.L_x_61) ;  /* 0x000000b000017945 */ /* 0x000fd80003800200 */
[----:B------:R-:W-:Y:S05]  /*05b0*/  @!P0 BRA `(.L_x_62) ;  /* 0x0000000000248947 */ /* 0x000fea0003800000 */
[----:B------:R-:W3:Y:S01]  /*05c0*/  LDC.64 R8, c[0x0][0x380] ;  /* 0x0000e000ff087b82 */ /* 0x000ee20000000a00 */
[----:B------:R-:W-:-:S07]  /*05d0*/  IMAD R13, R0, UR8, R7 ;  /* 0x00000008000d7c24 */ /* 0x000fce000f8e0207 */
[----:B------:R-:W4:Y:S01]  /*05e0*/  LDC.64 R10, c[0x0][0x390] ;  /* 0x0000e400ff0a7b82 */ /* 0x000f220000000a00 */
[----:B---3--:R-:W-:-:S06]  /*05f0*/  IMAD.WIDE R8, R13, 0x4, R8 ;  /* 0x000000040d087825 */ /* 0x008fcc00078e0208 */
[----:B------:R-:W0:Y:S01]  /*0600*/  LDG.E R8, desc[UR6][R8.64] ;  /* 0x0000000608087981 */ /* 0x000e22000c1e1900 */
[----:B----4-:R-:W-:-:S06]  /*0610*/  IMAD.WIDE.U32 R10, R7, 0x4, R10 ;  /* 0x00000004070a7825 */ /* 0x010fcc00078e000a */
[----:B------:R-:W0:Y:S02]  /*0620*/  LDG.E R10, desc[UR6][R10.64] ;  /* 0x000000060a0a7981 */ /* 0x000e24000c1e1900 */
[----:B012---:R-:W-:-:S05]  /*0630*/  FFMA R3, -R8, R10, R3 ;  /* 0x0000000a08037223 */ /* 0x007fca0000000103 */
[----:B------:R3:W-:Y:S02]  /*0640*/  STG.E desc[UR6][R4.64], R3 ;  /* 0x0000000304007986 */ /* 0x0007e4000c101906 */
.L_x_62:
[----:B------:R-:W-:Y:S05]  /*0650*/  BSYNC.RECONVERGENT B1 ;  /* 0x0000000000017941 */ /* 0x000fea0003800200 */
.L_x_61:
[----:B------:R-:W-:-:S07]  /*0660*/  VIADD R7, R7, 0x1 ;  /* 0x0000000107077836 */ /* 0x000fce0000000000 */
.L_x_60:
[----:B------:R-:W-:Y:S05]  /*0670*/  BSYNC.RECONVERGENT B0 ;  /* 0x0000000000007941 */ /* 0x000fea0003800200 */
.L_x_59:
[----:B------:R-:W-:Y:S01]  /*0680*/  ISETP.GE.AND P0, PT, R7, UR8, PT ;  /* 0x0000000807007c0c */ /* 0x000fe2000bf06270 */
[----:B------:R-:W-:-:S12]  /*0690*/  BSSY.RECONVERGENT B0, `(.L_x_63) ;  /* 0x0000041000007945 */ /* 0x000fd80003800200 */
[----:B------:R-:W-:Y:S05]  /*06a0*/  @P0 BRA `(.L_x_64) ;  /* 0x0000000000fc0947 */ /* 0x000fea0003800000 */
[C---:B------:R-:W-:Y:S01]  /*06b0*/  IADD3 R2, PT, PT, -R7.reuse, UR8, RZ ;  /* 0x0000000807027c10 */ /* 0x040fe2000fffe1ff */
[----:B------:R-:W-:Y:S01]  /*06c0*/  VIADD R6, R7, -UR8 ;  /* 0x8000000807067c36 */ /* 0x000fe20008000000 */
[----:B------:R-:W-:Y:S01]  /*06d0*/  BSSY.RECONVERGENT B1, `(.L_x_65) ;  /* 0x0000019000017945 */ /* 0x000fe20003800200 */
[----:B------:R-:W-:Y:S02]  /*06e0*/  MOV R13, R7 ;  /* 0x00000007000d7202 */ /* 0x000fe40000000f00 */
[----:B------:R-:W-:Y:S02]  /*06f0*/  LOP3.LUT P1, R2, R2, 0x3, RZ, 0xc0, !PT ;  /* 0x0000000302027812 */ /* 0x000fe4000782c0ff */
[----:B------:R-:W-:-:S11]  /*0700*/  ISETP.GT.U32.AND P0, PT, R6, -0x4, PT ;  /* 0xfffffffc0600780c */ /* 0x000fd60003f04070 */
[----:B------:R-:W-:Y:S05]  /*0710*/  @!P1 BRA `(.L_x_66) ;  /* 0x0000000000509947 */ /* 0x000fea0003800000 */
[----:B------:R-:W4:Y:S01]  /*0720*/  LDC.64 R10, c[0x0][0x390] ;  /* 0x0000e400ff0a7b82 */ /* 0x000f220000000a00 */
[----:B------:R-:W-:Y:S01]  /*0730*/  IMAD.MOV R2, RZ, RZ, -R2 ;  /* 0x000000ffff027224 */ /* 0x000fe200078e0a02 */
[----:B------:R-:W-:Y:S01]  /*0740*/  MOV R13, R7 ;  /* 0x00000007000d7202 */ /* 0x000fe20000000f00 */
[----:B------:R-:W-:-:S05]  /*0750*/  IMAD R15, R0, UR8, R7 ;  /* 0x00000008000f7c24 */ /* 0x000fca000f8e0207 */
[----:B------:R-:W0:Y:S01]  /*0760*/  LDC.64 R8, c[0x0][0x380] ;  /* 0x0000e000ff087b82 */ /* 0x000e220000000a00 */
[----:B----4-:R-:W-:-:S04]  /*0770*/  IMAD.WIDE.U32 R10, R7, 0x4, R10 ;  /* 0x00000004070a7825 */ /* 0x010fc800078e000a */
[----:B------:R-:W-:-:S07]  /*0780*/  IMAD.MOV.U32 R12, RZ, RZ, R10 ;  /* 0x000000ffff0c7224 */ /* 0x000fce00078e000a */
.L_x_67:
[----:B0-----:R-:W-:-:S04]  /*0790*/  IMAD.WIDE R6, R15, 0x4, R8 ;  /* 0x000000040f067825 */ /* 0x001fc800078e0208 */
[----:B------:R-:W-:Y:S02]  /*07a0*/  IMAD.MOV.U32 R10, RZ, RZ, R12 ;  /* 0x000000ffff0a7224 */ /* 0x000fe400078e000c */
[----:B------:R-:W1:Y:S04]  /*07b0*/  LDG.E R6, desc[UR6][R6.64] ;  /* 0x0000000606067981 */ /* 0x000e68000c1e1900 */
[----:B------:R0:W1:Y:S01]  /*07c0*/  LDG.E R10, desc[UR6][R10.64] ;  /* 0x000000060a0a7981 */ /* 0x000062000c1e1900 */
[----:B------:R-:W-:Y:S01]  /*07d0*/  VIADD R2, R2, 0x1 ;  /* 0x0000000102027836 */ /* 0x000fe20000000000 */
[----:B------:R-:W-:Y:S01]  /*07e0*/  IADD3 R12, P2, PT, R12, 0x4, RZ ;  /* 0x000000040c0c7810 */ /* 0x000fe20007f5e0ff */
[----:B------:R-:W-:Y:S01]  /*07f0*/  VIADD R15, R15, 0x1 ;  /* 0x000000010f0f7836 */ /* 0x000fe20000000000 */
[----:B------:R-:W-:-:S02]  /*0800*/  IADD3 R13, PT, PT, R13, 0x1, RZ ;  /* 0x000000010d0d7810 */ /* 0x000fc40007ffe0ff */
[----:B------:R-:W-:Y:S01]  /*0810*/  ISETP.NE.AND P1, PT, R2, RZ, PT ;  /* 0x000000ff0200720c */ /* 0x000fe20003f25270 */
[----:B0-----:R-:W-:Y:S02]  /*0820*/  IMAD.X R11, RZ, RZ, R11, P2 ;  /* 0x000000ffff0b7224 */ /* 0x001fe400010e060b */
[----:B-1234-:R-:W-:-:S05]  /*0830*/  FFMA R3, -R6, R10, R3 ;  /* 0x0000000a06037223 */ /* 0x01efca0000000103 */
[----:B------:R4:W-:Y:S05]  /*0840*/  STG.E desc[UR6][R4.64], R3 ;  /* 0x0000000304007986 */ /* 0x0009ea000c101906 */
[----:B------:R-:W-:Y:S05]  /*0850*/  @P1 BRA `(.L_x_67) ;  /* 0xfffffffc00cc1947 */ /* 0x000fea000383ffff */
.L_x_66:
[----:B------:R-:W-:Y:S05]  /*0860*/  BSYNC.RECONVERGENT B1 ;  /* 0x0000000000017941 */ /* 0x000fea0003800200 */
.L_x_65:
[----:B------:R-:W-:Y:S05]  /*0870*/  @P0 BRA `(.L_x_64) ;  /* 0x0000000000880947 */ /* 0x000fea0003800000 */
[----:B------:R-:W5:Y:S01]  /*0880*/  LDC.64 R8, c[0x0][0x390] ;  /* 0x0000e400ff087b82 */ /* 0x000f620000000a00 */
[----:B------:R-:W-:-:S07]  /*0890*/  IADD3 R2, PT, PT, R13, -UR8, RZ ;  /* 0x800000080d027c10 */ /* 0x000fce000fffe0ff */
[----:B------:R-:W0:Y:S01]  /*08a0*/  LDC.64 R6, c[0x0][0x380] ;  /* 0x0000e000ff067b82 */ /* 0x000e220000000a00 */
[----:B-----5:R-:W-:-:S04]  /*08b0*/  IMAD.WIDE.U32 R8, R13, 0x4, R8 ;  /* 0x000000040d087825 */ /* 0x020fc800078e0008 */
[----:B------:R-:W-:Y:S01]  /*08c0*/  IMAD R13, R0, UR8, R13 ;  /* 0x00000008000d7c24 */ /* 0x000fe2000f8e020d */
[----:B------:R-:W-:Y:S02]  /*08d0*/  IADD3 R12, P0, PT, R8, 0x8, RZ ;  /* 0x00000008080c7810 */ /* 0x000fe40007f1e0ff */
[----:B0-----:R-:W-:-:S03]  /*08e0*/  IADD3 R6, P1, PT, R6, 0x8, RZ ;  /* 0x0000000806067810 */ /* 0x001fc60007f3e0ff */
[----:B------:R-:W-:Y:S02]  /*08f0*/  IMAD.X R15, RZ, RZ, R9, P0 ;  /* 0x000000ffff0f7224 */ /* 0x000fe400000e0609 */
[----:B------:R-:W-:-:S08]  /*0900*/  IMAD.X R7, RZ, RZ, R7, P1 ;  /* 0x000000ffff077224 */ /* 0x000fd000008e0607 */
.L_x_68:
[----:B------:R-:W-:Y:S01]  /*0910*/  IMAD.WIDE R10, R13, 0x4, R6 ;  /* 0x000000040d0a7825 */ /* 0x000fe200078e0206 */
[----:B------:R-:W-:-:S03]  /*0920*/  MOV R8, R12 ;  /* 0x0000000c00087202 */ /* 0x000fc60000000f00 */
[----:B------:R-:W-:Y:S01]  /*0930*/  IMAD.MOV.U32 R9, RZ, RZ, R15 ;  /* 0x000000ffff097224 */ /* 0x000fe200078e000f */
[----:B------:R-:W1:Y:S04]  /*0940*/  LDG.E R12, desc[UR6][R10.64+-0x8] ;  /* 0xfffff8060a0c7981 */ /* 0x000e68000c1e1900 */
[----:B------:R-:W1:Y:S02]  /*0950*/  LDG.E R14, desc[UR6][R8.64+-0x8] ;  /* 0xfffff806080e7981 */ /* 0x000e64000c1e1900 */
[----:B-1234-:R-:W-:-:S05]  /*0960*/  FFMA R3, -R12, R14, R3 ;  /* 0x0000000e0c037223 */ /* 0x01efca0000000103 */
[----:B------:R0:W-:Y:S04]  /*0970*/  STG.E desc[UR6][R4.64], R3 ;  /* 0x0000000304007986 */ /* 0x0001e8000c101906 */
[----:B------:R-:W2:Y:S04]  /*0980*/  LDG.E R12, desc[UR6][R10.64+-0x4] ;  /* 0xfffffc060a0c7981 */ /* 0x000ea8000c1e1900 */
[----:B------:R-:W2:Y:S02]  /*0990*/  LDG.E R14, desc[UR6][R8.64+-0x4] ;  /* 0xfffffc06080e7981 */ /* 0x000ea4000c1e1900 */
[----:B--2---:R-:W-:-:S05]  /*09a0*/  FFMA R15, -R12, R14, R3 ;  /* 0x0000000e0c0f7223 */ /* 0x004fca0000000103 */
[----:B------:R1:W-:Y:S04]  /*09b0*/  STG.E desc[UR6][R4.64], R15 ;  /* 0x0000000f04007986 */ /* 0x0003e8000c101906 */
[----:B------:R-:W2:Y:S04]  /*09c0*/  LDG.E R12, desc[UR6][R10.64] ;  /* 0x000000060a0c7981 */ /* 0x000ea8000c1e1900 */
[----:B------:R-:W2:Y:S02]  /*09d0*/  LDG.E R14, desc[UR6][R8.64] ;  /* 0x00000006080e7981 */ /* 0x000ea4000c1e1900 */
[----:B--2---:R-:W-:-:S05]  /*09e0*/  FFMA R17, -R12, R14, R15 ;  /* 0x0000000e0c117223 */ /* 0x004fca000000010f */
[----:B------:R2:W-:Y:S04]  /*09f0*/  STG.E desc[UR6][R4.64], R17 ;  /* 0x0000001104007986 */ /* 0x0005e8000c101906 */
[----:B------:R-:W0:Y:S04]  /*0a00*/  LDG.E R12, desc[UR6][R10.64+0x4] ;  /* 0x000004060a0c7981 */ /* 0x000e28000c1e1900 */
[----:B------:R-:W0:Y:S01]  /*0a10*/  LDG.E R14, desc[UR6][R8.64+0x4] ;  /* 0x00000406080e7981 */ /* 0x000e22000c1e1900 */
[----:B------:R-:W-:-:S05]  /*0a20*/  VIADD R2, R2, 0x4 ;  /* 0x0000000402027836 */ /* 0x000fca0000000000 */
[----:B------:R-:W-:Y:S01]  /*0a30*/  ISETP.NE.AND P0, PT, R2, RZ, PT ;  /* 0x000000ff0200720c */ /* 0x000fe20003f05270 */
[----:B------:R-:W-:Y:S02]  /*0a40*/  VIADD R13, R13, 0x4 ;  /* 0x000000040d0d7836 */ /* 0x000fe40000000000 */
[----:B0-----:R-:W-:-:S05]  /*0a50*/  FFMA R3, -R12, R14, R17 ;  /* 0x0000000e0c037223 */ /* 0x001fca0000000111 */
[----:B------:R2:W-:Y:S01]  /*0a60*/  STG.E desc[UR6][R4.64], R3 ;  /* 0x0000000304007986 */ /* 0x0005e2000c101906 */
[----:B------:R-:W-:-:S04]  /*0a70*/  IADD3 R12, P1, PT, R8, 0x10, RZ ;  /* 0x00000010080c7810 */ /* 0x000fc80007f3e0ff */
[----:B-1----:R-:W-:Y:S01]  /*0a80*/  IADD3.X R15, PT, PT, RZ, R9, RZ, P1, !PT ;  /* 0x00000009ff0f7210 */ /* 0x002fe20000ffe4ff */
[----:B------:R-:W-:Y:S08]  /*0a90*/  @P0 BRA `(.L_x_68) ;  /* 0xfffffffc009c0947 */ /* 0x000ff0000383ffff */
.L_x_64:
[----:B------:R-:W-:Y:S05]  /*0aa0*/  BSYNC.RECONVERGENT B0 ;  /* 0x0000000000007941 */ /* 0x000fea0003800200 */
.L_x_63:
[----:B------:R-:W5:Y:S01]  /*0ab0*/  LDC.64 R6, c[0x0][0x380] ;  /* 0x0000e000ff067b82 */ /* 0x000f620000000a00 */
[----:B------:R-:W-:-:S04]  /*0ac0*/  IMAD R9, R0, UR8, R0 ;  /* 0x0000000800097c24 */ /* 0x000fc8000f8e0200 */
[----:B-----5:R-:W-:-:S06]  /*0ad0*/  IMAD.WIDE R6, R9, 0x4, R6 ;  /* 0x0000000409067825 */ /* 0x020fcc00078e0206 */
[----:B------:R-:W5:Y:S01]  /*0ae0*/  LDG.E R6, desc[UR6][R6.64] ;  /* 0x0000000606067981 */ /* 0x000f62000c1e1900 */
[----:B------:R-:W-:Y:S01]  /*0af0*/  BSSY.RECONVERGENT B0, `(.L_x_69) ;  /* 0x000000c000007945 */ /* 0x000fe20003800200 */
[----:B-----5:R-:W5:Y:S08]  /*0b00*/  MUFU.RCP R9, R6 ;  /* 0x0000000600097308 */ /* 0x020f700000001000 */
[----:B------:R-:W0:Y:S01]  /*0b10*/  FCHK P0, R3, R6 ;  /* 0x0000000603007302 */ /* 0x000e220000000000 */
[----:B-----5:R-:W-:-:S04]  /*0b20*/  FFMA R0, -R6, R9, 1 ;  /* 0x3f80000006007423 */ /* 0x020fc80000000109 */
[----:B------:R-:W-:-:S04]  /*0b30*/  FFMA R0, R9, R0, R9 ;  /* 0x0000000009007223 */ /* 0x000fc80000000009 */
[----:B------:R-:W-:-:S04]  /*0b40*/  FFMA R9, R0, R3, RZ ;  /* 0x0000000300097223 */ /* 0x000fc800000000ff */
[----:B------:R-:W-:-:S04]  /*0b50*/  FFMA R2, -R6, R9, R3 ;  /* 0x0000000906027223 */ /* 0x000fc80000000103 */
[----:B------:R-:W-:Y:S01]  /*0b60*/  FFMA R9, R0, R2, R9 ;  /* 0x0000000200097223 */ /* 0x000fe20000000009 */
[----:B0-----:R-:W-:Y:S06]  /*0b70*/  @!P0 BRA `(.L_x_70) ;  /* 0x00000000000c8947 */ /* 0x001fec0003800000 */
[----:B------:R-:W-:-:S07]  /*0b80*/  MOV R2, 0xba0 ;  /* 0x00000ba000027802 */ /* 0x000fce0000000f00 */
[----:B-1234-:R-:W-:Y:S05]  /*0b90*/  CALL.REL.NOINC `($__internal_3_$__cuda_sm3x_div_rn_noftz_f32_slowpath) ;  /* 0x0000000000107944 */ /* 0x01efea0003c00000 */
[----:B------:R-:W-:-:S07]  /*0ba0*/  IMAD.MOV.U32 R9, RZ, RZ, R0 ;  /* 0x000000ffff097224 */ /* 0x000fce00078e0000 */
.L_x_70:
[----:B------:R-:W-:Y:S05]  /*0bb0*/  BSYNC.RECONVERGENT B0 ;  /* 0x0000000000007941 */ /* 0x000fea0003800200 */
.L_x_69:
[----:B------:R-:W-:Y:S01]  /*0bc0*/  STG.E desc[UR6][R4.64], R9 ;  /* 0x0000000904007986 */ /* 0x000fe2000c101906 */
[----:B------:R-:W-:Y:S05]  /*0bd0*/  EXIT ;  /* 0x000000000000794d */ /* 0x000fea0003800000 */
        .weak           $__internal_3_$__cuda_sm3x_div_rn_noftz_f32_slowpath
        .type           $__internal_3_$__cuda_sm3x_div_rn_noftz_f32_slowpath,@function
        .size           $__internal_3_$__cuda_sm3x_div_rn_noftz_f32_slowpath,(.L_x_136 - $__internal_3_$__cuda_sm3x_div_rn_noftz_f32_slowpath)
$__internal_3_$__cuda_sm3x_div_rn_noftz_f32_slowpath:
[----:B------:R-:W-:Y:S01]  /*0be0*/  SHF.R.U32.HI R7, RZ, 0x17, R6 ;  /* 0x00000017ff077819 */ /* 0x000fe20000011606 */
[----:B------:R-:W-:Y:S01]  /*0bf0*/  BSSY.RECONVERGENT B1, `(.L_x_71) ;  /* 0x0000063000017945 */ /* 0x000fe20003800200 */
[----:B------:R-:W-:Y:S02]  /*0c00*/  SHF.R.U32.HI R0, RZ, 0x17, R3 ;  /* 0x00000017ff007819 */ /* 0x000fe40000011603 */
[----:B------:R-:W-:Y:S02]  /*0c10*/  LOP3.LUT R7, R7, 0xff, RZ, 0xc0, !PT ;  /* 0x000000ff07077812 */ /* 0x000fe400078ec0ff */
[----:B------:R-:W-:Y:S02]  /*0c20*/  LOP3.LUT R12, R0, 0xff, RZ, 0xc0, !PT ;  /* 0x000000ff000c7812 */ /* 0x000fe400078ec0ff */
[----:B------:R-:W-:-:S03]  /*0c30*/  IADD3 R9, PT, PT, R7, -0x1, RZ ;  /* 0xffffffff07097810 */ /* 0x000fc60007ffe0ff */
[----:B------:R-:W-:Y:S01]  /*0c40*/  VIADD R10, R12, 0xffffffff ;  /* 0xffffffff0c0a7836 */ /* 0x000fe20000000000 */
[----:B------:R-:W-:-:S04]  /*0c50*/  ISETP.GT.U32.AND P0, PT, R9, 0xfd, PT ;  /* 0x000000fd0900780c */ /* 0x000fc80003f04070 */
[----:B------:R-:W-:-:S13]  /*0c60*/  ISETP.GT.U32.OR P0, PT, R10, 0xfd, P0 ;  /* 0x000000fd0a00780c */ /* 0x000fda0000704470 */
[----:B------:R-:W-:Y:S01]  /*0c70*/  @!P0 IMAD.MOV.U32 R8, RZ, RZ, RZ ;  /* 0x000000ffff088224 */ /* 0x000fe200078e00ff */
[----:B------:R-:W-:Y:S06]  /*0c80*/  @!P0 BRA `(.L_x_72) ;  /* 0x0000000000608947 */ /* 0x000fec0003800000 */
[----:B------:R-:W-:Y:S02]  /*0c90*/  FSETP.GTU.FTZ.AND P0, PT, |R3|, +INF , PT ;  /* 0x7f8000000300780b */ /* 0x000fe40003f1c200 */
[----:B------:R-:W-:Y:S02]  /*0ca0*/  FSETP.GTU.FTZ.AND P1, PT, |R6|, +INF , PT ;  /* 0x7f8000000600780b */ /* 0x000fe40003f3c200 */
[----:B------:R-:W-:Y:S02]  /*0cb0*/  MOV R0, R6 ;  /* 0x0000000600007202 */ /* 0x000fe40000000f00 */
        /* <DEDUP_REMOVED lines=19> */
[----:B------:R-:W-:-:S03]  /*0df0*/  @!P1 FFMA R6, R0, 1.84467440737095516160e+19, RZ ;  /* 0x5f80000000069823 */ /* 0x000fc600000000ff */
[----:B------:R-:W-:-:S07]  /*0e00*/  @!P1 IADD3 R8, PT, PT, R8, 0x40, RZ ;  /* 0x0000004008089810 */ /* 0x000fce0007ffe0ff */
.L_x_72:
[----:B------:R-:W-:Y:S01]  /*0e10*/  LEA R9, R7, 0xc0800000, 0x17 ;  /* 0xc080000007097811 */ /* 0x000fe200078eb8ff */
[----:B------:R-:W-:Y:S04]  /*0e20*/  BSSY.RECONVERGENT B2, `(.L_x_77) ;  /* 0x0000036000027945 */ /* 0x000fe80003800200 */
[----:B------:R-:W-:Y:S02]  /*0e30*/  IMAD.IADD R9, R6, 0x1, -R9 ;  /* 0x0000000106097824 */ /* 0x000fe400078e0a09 */
[----:B------:R-:W-:Y:S02]  /*0e40*/  VIADD R6, R12, 0xffffff81 ;  /* 0xffffff810c067836 */ /* 0x000fe40000000000 */
[----:B------:R-:W0:Y:S01]  /*0e50*/  MUFU.RCP R10, R9 ;  /* 0x00000009000a7308 */ /* 0x000e220000001000 */
[----:B------:R-:W-:Y:S01]  /*0e60*/  FADD.FTZ R11, -R9, -RZ ;  /* 0x800000ff090b7221 */ /* 0x000fe20000010100 */
[C---:B------:R-:W-:Y:S01]  /*0e70*/  IMAD R0, R6.reuse, -0x800000, R3 ;  /* 0xff80000006007824 */ /* 0x040fe200078e0203 */
[----:B------:R-:W-:-:S04]  /*0e80*/  IADD3 R7, PT, PT, R6, 0x7f, -R7 ;  /* 0x0000007f06077810 */ /* 0x000fc80007ffe807 */
[----:B------:R-:W-:Y:S01]  /*0e90*/  IADD3 R7, PT, PT, R7, R8, RZ ;  /* 0x0000000807077210 */ /* 0x000fe20007ffe0ff */
        /* <DEDUP_REMOVED lines=21> */
[C---:B------:R-:W-:Y:S01]  /*0ff0*/  IADD3 R8, PT, PT, R9.reuse, 0x20, RZ ;  /* 0x0000002009087810 */ /* 0x040fe20007ffe0ff */
[CCC-:B------:R-:W-:Y:S01]  /*1000*/  FFMA.RM R6, R12.reuse, R10.reuse, R13.reuse ;  /* 0x0000000a0c067223 */ /* 0x1c0fe2000000400d */
[----:B------:R-:W-:Y:S02]  /*1010*/  ISETP.NE.AND P2, PT, R9, RZ, PT ;  /* 0x000000ff0900720c */ /* 0x000fe40003f45270 */
[----:B------:R-:W-:Y:S01]  /*1020*/  LOP3.LUT R7, R3, 0x7fffff, RZ, 0xc0, !PT ;  /* 0x007fffff03077812 */ /* 0x000fe200078ec0ff */
[----:B------:R-:W-:Y:S01]  /*1030*/  FFMA.RP R3, R12, R10, R13 ;  /* 0x0000000a0c037223 */ /* 0x000fe2000000800d */
[----:B------:R-:W-:Y:S01]  /*1040*/  ISETP.NE.AND P1, PT, R9, RZ, PT ;  /* 0x000000ff0900720c */ /* 0x000fe20003f25270 */
[----:B------:R-:W-:Y:S01]  /*1050*/  IMAD.MOV R9, RZ, RZ, -R9 ;  /* 0x000000ffff097224 */ /* 0x000fe200078e0a09 */
[----:B------:R-:W-:Y:S02]  /*1060*/  LOP3.LUT R7, R7, 0x800000, RZ, 0xfc, !PT ;  /* 0x0080000007077812 */ /* 0x000fe400078efcff */
        /* <DEDUP_REMOVED lines=13> */
.L_x_79:
[----:B------:R-:W-:-:S04]  /*1140*/  LOP3.LUT R0, R0, 0x80000000, RZ, 0xc0, !PT ;  /* 0x8000000000007812 */ /* 0x000fc800078ec0ff */
[----:B------:R-:W-:Y:S01]  /*1150*/  LOP3.LUT R0, R0, 0x7f800000, RZ, 0xfc, !PT ;  /* 0x7f80000000007812 */ /* 0x000fe200078efcff */
[----:B------:R-:W-:Y:S06]  /*1160*/  BRA `(.L_x_80) ;  /* 0x0000000000047947 */ /* 0x000fec0003800000 */
.L_x_78:
[----:B------:R-:W-:-:S07]  /*1170*/  LEA R0, R7, R0, 0x17 ;  /* 0x0000000007007211 */ /* 0x000fce00078eb8ff */
.L_x_80:
[----:B------:R-:W-:Y:S05]  /*1180*/  BSYNC.RECONVERGENT B2 ;  /* 0x0000000000027941 */ /* 0x000fea0003800200 */
.L_x_77:
[----:B------:R-:W-:Y:S05]  /*1190*/  BRA `(.L_x_81) ;  /* 0x0000000000207947 */ /* 0x000fea0003800000 */
.L_x_76:
[----:B------:R-:W-:-:S04]  /*11a0*/  LOP3.LUT R0, R6, 0x80000000, R3, 0x48, !PT ;  /* 0x8000000006007812 */ /* 0x000fc800078e4803 */
[----:B------:R-:W-:Y:S01]  /*11b0*/  LOP3.LUT R0, R0, 0x7f800000, RZ, 0xfc, !PT ;  /* 0x7f80000000007812 */ /* 0x000fe200078efcff */
[----:B------:R-:W-:Y:S06]  /*11c0*/  BRA `(.L_x_81) ;  /* 0x0000000000147947 */ /* 0x000fec0003800000 */
.L_x_75:
[----:B------:R-:W-:Y:S01]  /*11d0*/  LOP3.LUT R0, R6, 0x80000000, R3, 0x48, !PT ;  /* 0x8000000006007812 */ /* 0x000fe200078e4803 */
[----:B------:R-:W-:Y:S06]  /*11e0*/  BRA `(.L_x_81) ;  /* 0x00000000000c7947 */ /* 0x000fec0003800000 */
.L_x_74:
[----:B------:R-:W0:Y:S01]  /*11f0*/  MUFU.RSQ R0, -QNAN ;  /* 0xffc0000000007908 */ /* 0x000e220000001400 */
[----:B------:R-:W-:Y:S05]  /*1200*/  BRA `(.L_x_81) ;  /* 0x0000000000047947 */ /* 0x000fea0003800000 */
.L_x_73:
[----:B------:R-:W-:-:S07]  /*1210*/  FADD.FTZ R0, R3, R0 ;  /* 0x0000000003007221 */ /* 0x000fce0000010000 */
.L_x_81:
[----:B------:R-:W-:Y:S05]  /*1220*/  BSYNC.RECONVERGENT B1 ;  /* 0x0000000000017941 */ /* 0x000fea0003800200 */
.L_x_71:
[----:B------:R-:W-:-:S04]  /*1230*/  IMAD.MOV.U32 R3, RZ, RZ, 0x0 ;  /* 0x00000000ff037424 */ /* 0x000fc800078e00ff */
[----:B0-----:R-:W-:Y:S05]  /*1240*/  RET.REL.NODEC R2 `(_Z26outer_calculation_parallelPfS_S_S_i) ;  /* 0xffffffec026c7950 */ /* 0x001fea0003c3ffff */
.L_x_82:
        /* <DEDUP_REMOVED lines=11> */
.L_x_136:


//--------------------- .text._Z21update_X_PJG_parallelPfS_iii --------------------------
	.section	.text._Z21update_X_PJG_parallelPfS_iii,"ax",@progbits
	.align	128
        .global         _Z21update_X_PJG_parallelPfS_iii
        .type           _Z21update_X_PJG_parallelPfS_iii,@function
        .size           _Z21update_X_PJG_parallelPfS_iii,(.L_x_145 - _Z21update_X_PJG_parallelPfS_iii)
        .other          _Z21update_X_PJG_parallelPfS_iii,@"STO_CUDA_ENTRY STV_DEFAULT"
_Z21update_X_PJG_parallelPfS_iii:
.text._Z21update_X_PJG_parallelPfS_iii:
[----:B------:R-:W-:Y:S01]  /*0000*/  LDC R1, c[0x0][0x37c] ;  /* 0x0000df00ff017b82 */ /* 0x000fe20000000800 */
[----:B------:R-:W0:Y:S07]  /*0010*/  S2R R0, SR_TID.X ;  /* 0x0000000000007919 */ /* 0x000e2e0000002100 */
[----:B------:R-:W0:Y:S01]  /*0020*/  S2UR UR4, SR_CTAID.X ;  /* 0x00000000000479c3 */ /* 0x000e220000002500 */
[----:B------:R-:W1:Y:S07]  /*0030*/  LDCU UR5, c[0x0][0x398] ;  /* 0x00007300ff0577ac */ /* 0x000e6e0008000800 */
[----:B------:R-:W0:Y:S08]  /*0040*/  LDC R5, c[0x0][0x360] ;  /* 0x0000d800ff057b82 */ /* 0x000e300000000800 */
[----:B------:R-:W1:Y:S01]  /*0050*/  LDC.64 R2, c[0x0][0x390] ;  /* 0x0000e400ff027b82 */ /* 0x000e620000000a00 */
[----:B0-----:R-:W-:-:S04]  /*0060*/  IMAD R5, R5, UR4, R0 ;  /* 0x0000000405057c24 */ /* 0x001fc8000f8e0200 */
[----:B-1----:R-:W-:-:S05]  /*0070*/  IMAD R0, R2, UR5, R5 ;  /* 0x0000000502007c24 */ /* 0x002fca000f8e0205 */
[----:B------:R-:W-:-:S04]  /*0080*/  ISETP.GE.AND P0, PT, R0, R3, PT ;  /* 0x000000030000720c */ /* 0x000fc80003f06270 */
[----:B------:R-:W-:-:S13]  /*0090*/  ISETP.GE.OR P0, PT, R5, R2, P0 ;  /* 0x000000020500720c */ /* 0x000fda0000706670 */
[----:B------:R-:W-:Y:S05]  /*00a0*/  @P0 EXIT ;  /* 0x000000000000094d */ /* 0x000fea0003800000 */
[----:B------:R-:W0:Y:S01]  /*00b0*/  LDC.64 R2, c[0x0][0x388] ;  /* 0x0000e200ff027b82 */ /* 0x000e220000000a00 */
[----:B------:R-:W1:Y:S01]  /*00c0*/  LDCU.64 UR4, c[0x0][0x358] ;  /* 0x00006b00ff0477ac */ /* 0x000e620008000a00 */
[----:B0-----:R-:W-:-:S06]  /*00d0*/  IMAD.WIDE R2, R5, 0x4, R2 ;  /* 0x0000000405027825 */ /* 0x001fcc00078e0202 */
[----:B------:R-:W0:Y:S01]  /*00e0*/  LDC.64 R4, c[0x0][0x380] ;  /* 0x0000e000ff047b82 */ /* 0x000e220000000a00 */
[----:B-1----:R-:W2:Y:S01]  /*00f0*/  LDG.E R3, desc[UR4][R2.64] ;  /* 0x0000000402037981 */ /* 0x002ea2000c1e1900 */
[----:B0-----:R-:W-:-:S05]  /*0100*/  IMAD.WIDE R4, R0, 0x4, R4 ;  /* 0x0000000400047825 */ /* 0x001fca00078e0204 */
[----:B--2---:R-:W-:Y:S01]  /*0110*/  STG.E desc[UR4][R4.64], R3 ;  /* 0x0000000304007986 */ /* 0x004fe2000c101904 */
[----:B------:R-:W-:Y:S05]  /*0120*/  EXIT ;  /* 0x000000000000794d */ /* 0x000fea0003800000 */
.L_x_83:
        /* <DEDUP_REMOVED lines=13> */
.L_x_145:


//--------------------- .text._Z10PJG_kernelPfS_S_S_iii --------------------------
	.section	.text._Z10PJG_kernelPfS_S_S_iii,"ax",@progbits
	.align	128
        .global         _Z10PJG_kernelPfS_S_S_iii
        .type           _Z10PJG_kernelPfS_S_S_iii,@function
        .size           _Z10PJG_kernelPfS_S_S_iii,(.L_x_137 - _Z10PJG_kernelPfS_S_S_iii)
        .other          _Z10PJG_kernelPfS_S_S_iii,@"STO_CUDA_ENTRY STV_DEFAULT"
_Z10PJG_kernelPfS_S_S_iii:
.text._Z10PJG_kernelPfS_S_S_iii:
        /* <DEDUP_REMOVED lines=8> */
[----:B------:R-:W0:Y:S01]  /*0080*/  LDC R3, c[0x0][0x3a8] ;  /* 0x0000ea00ff037b82 */ /* 0x000e220000000800 */
[----:B------:R-:W1:Y:S01]  /*0090*/  LDCU UR6, c[0x0][0x3a4] ;  /* 0x00007480ff0677ac */ /* 0x000e620008000800 */
[----:B0-----:R-:W-:-:S05]  /*00a0*/  IMAD R0, R3, UR5, R8 ;  /* 0x0000000503007c24 */ /* 0x001fca000f8e0208 */
[----:B-1----:R-:W-:-:S13]  /*00b0*/  ISETP.GE.AND P0, PT, R0, UR6, PT ;  /* 0x0000000600007c0c */ /* 0x002fda000bf06270 */
[----:B------:R-:W-:Y:S05]  /*00c0*/  @P0 EXIT ;  /* 0x000000000000094d */ /* 0x000fea0003800000 */
[----:B------:R-:W0:Y:S01]  /*00d0*/  LDC.64 R2, c[0x0][0x390] ;  /* 0x0000e400ff027b82 */ /* 0x000e220000000a00 */
[----:B------:R-:W1:Y:S01]  /*00e0*/  LDCU.64 UR4, c[0x0][0x358] ;  /* 0x00006b00ff0477ac */ /* 0x000e620008000a00 */
[----:B0-----:R-:W-:-:S05]  /*00f0*/  IMAD.WIDE R2, R0, 0x4, R2 ;  /* 0x0000000400027825 */ /* 0x001fca00078e0202 */
[----:B-1----:R0:W5:Y:S01]  /*0100*/  LDG.E R15, desc[UR4][R2.64] ;  /* 0x00000004020f7981 */ /* 0x002162000c1e1900 */
[----:B------:R-:W-:Y:S01]  /*0110*/  ISETP.GE.AND P0, PT, R0, 0x1, PT ;  /* 0x000000010000780c */ /* 0x000fe20003f06270 */
[----:B------:R-:W-:Y:S01]  /*0120*/  BSSY.RECONVERGENT B0, `(.L_x_84) ;  /* 0x000009f000007945 */ /* 0x000fe20003800200 */
[----:B------:R-:W-:-:S11]  /*0130*/  HFMA2 R9, -RZ, RZ, 0, 0 ;  /* 0x00000000ff097431 */ /* 0x000fd600000001ff */
[----:B0-----:R-:W-:Y:S05]  /*0140*/  @!P0 BRA `(.L_x_85) ;  /* 0x0000000800708947 */ /* 0x001fea0003800000 */
[C---:B------:R-:W-:Y:S01]  /*0150*/  VIMNMX R2, PT, PT, R0.reuse, UR6, PT ;  /* 0x0000000600027c48 */ /* 0x040fe2000bfe0100 */
[----:B------:R-:W-:Y:S01]  /*0160*/  BSSY.RECONVERGENT B1, `(.L_x_86) ;  /* 0x000004a000017945 */ /* 0x000fe20003800200 */
[----:B------:R-:W-:Y:S02]  /*0170*/  IMAD R10, R0, UR6, RZ ;  /* 0x00000006000a7c24 */ /* 0x000fe4000f8e02ff */
[C---:B------:R-:W-:Y:S01]  /*0180*/  ISETP.GE.AND P1, PT, R2.reuse, 0x10, PT ;  /* 0x000000100200780c */ /* 0x040fe20003f26270 */
[----:B------:R-:W-:Y:S01]  /*0190*/  IMAD.MOV.U32 R13, RZ, RZ, RZ ;  /* 0x000000ffff0d7224 */ /* 0x000fe200078e00ff */
[----:B------:R-:W-:-:S04]  /*01a0*/  VIMNMX R9, PT, PT, R2, 0x1, !PT ;  /* 0x0000000102097848 */ /* 0x000fc80007fe0100 */
[----:B------:R-:W-:-:S04]  /*01b0*/  LOP3.LUT R24, R9, 0xf, RZ, 0xc0, !PT ;  /* 0x0000000f09187812 */ /* 0x000fc800078ec0ff */
[----:B------:R-:W-:-:S03]  /*01c0*/  ISETP.NE.AND P0, PT, R24, RZ, PT ;  /* 0x000000ff1800720c */ /* 0x000fc60003f05270 */
[----:B------:R-:W-:Y:S10]  /*01d0*/  @!P1 BRA `(.L_x_87) ;  /* 0x0000000400089947 */ /* 0x000ff40003800000 */
[----:B------:R-:W0:Y:S01]  /*01e0*/  LDC.64 R4, c[0x0][0x388] ;  /* 0x0000e200ff047b82 */ /* 0x000e220000000a00 */
[----:B------:R-:W-:Y:S02]  /*01f0*/  LOP3.LUT R13, R9, 0x7ffffff0, RZ, 0xc0, !PT ;  /* 0x7ffffff0090d7812 */ /* 0x000fe400078ec0ff */
[----:B------:R-:W-:-:S03]  /*0200*/  MOV R11, R10 ;  /* 0x0000000a000b7202 */ /* 0x000fc60000000f00 */
[----:B------:R-:W-:Y:S02]  /*0210*/  IMAD.MOV R12, RZ, RZ, -R13 ;  /* 0x000000ffff0c7224 */ /* 0x000fe400078e0a0d */
[----:B------:R-:W1:Y:S01]  /*0220*/  LDC.64 R2, c[0x0][0x380] ;  /* 0x0000e000ff027b82 */ /* 0x000e620000000a00 */
[----:B0-----:R-:W-:-:S05]  /*0230*/  IADD3 R17, P2, PT, R4, 0x20, RZ ;  /* 0x0000002004117810 */ /* 0x001fca0007f5e0ff */
[----:B------:R-:W-:Y:S01]  /*0240*/  IMAD.X R16, RZ, RZ, R5, P2 ;  /* 0x000000ffff107224 */ /* 0x000fe200010e0605 */
[----:B-1----:R-:W-:-:S04]  /*0250*/  IADD3 R2, P1, PT, R2, 0x20, RZ ;  /* 0x0000002002027810 */ /* 0x002fc80007f3e0ff */
[----:B------:R-:W-:-:S09]  /*0260*/  IADD3.X R3, PT, PT, RZ, R3, RZ, P1, !PT ;  /* 0x00000003ff037210 */ /* 0x000fd20000ffe4ff */
.L_x_88:
[----:B------:R-:W-:Y:S01]  /*0270*/  IMAD.WIDE R4, R11, 0x4, R2 ;  /* 0x000000040b047825 */ /* 0x000fe200078e0202 */
[----:B------:R-:W-:-:S03]  /*0280*/  MOV R6, R17 ;  /* 0x0000001100067202 */ /* 0x000fc60000000f00 */
[----:B------:R-:W-:Y:S01]  /*0290*/  IMAD.MOV.U32 R7, RZ, RZ, R16 ;  /* 0x000000ffff077224 */ /* 0x000fe200078e0010 */
[----:B------:R-:W2:Y:S04]  /*02a0*/  LDG.E R20, desc[UR4][R4.64+-0x20] ;  /* 0xffffe00404147981 */ /* 0x000ea8000c1e1900 */
[----:B------:R-:W2:Y:S04]  /*02b0*/  LDG.E R21, desc[UR4][R6.64+-0x20] ;  /* 0xffffe00406157981 */ /* 0x000ea8000c1e1900 */
[----:B------:R-:W3:Y:S04]  /*02c0*/  LDG.E R26, desc[UR4][R6.64+-0x1c] ;  /* 0xffffe404061a7981 */ /* 0x000ee8000c1e1900 */
[----:B------:R-:W3:Y:S04]  /*02d0*/  LDG.E R27, desc[UR4][R4.64+-0x1c] ;  /* 0xffffe404041b7981 */ /* 0x000ee8000c1e1900 */
[----:B------:R-:W4:Y:S04]  /*02e0*/  LDG.E R18, desc[UR4][R6.64+-0x18] ;  /* 0xffffe80406127981 */ /* 0x000f28000c1e1900 */
[----:B------:R-:W4:Y:S04]  /*02f0*/  LDG.E R19, desc[UR4][R4.64+-0x18] ;  /* 0xffffe80404137981 */ /* 0x000f28000c1e1900 */
[----:B------:R-:W4:Y:S04]  /*0300*/  LDG.E R16, desc[UR4][R6.64+-0x14] ;  /* 0xffffec0406107981 */ /* 0x000f28000c1e1900 */
[----:B------:R-:W4:Y:S04]  /*0310*/  LDG.E R17, desc[UR4][R4.64+-0x14] ;  /* 0xffffec0404117981 */ /* 0x000f28000c1e1900 */
[----:B------:R-:W4:Y:S04]  /*0320*/  LDG.E R14, desc[UR4][R6.64+-0x10] ;  /* 0xfffff004060e7981 */ /* 0x000f28000c1e1900 */
[----:B------:R-:W4:Y:S04]  /*0330*/  LDG.E R25, desc[UR4][R4.64+-0x10] ;  /* 0xfffff00404197981 */ /* 0x000f28000c1e1900 */
[----:B------:R-:W4:Y:S04]  /*0340*/  LDG.E R22, desc[UR4][R6.64+-0xc] ;  /* 0xfffff40406167981 */ /* 0x000f28000c1e1900 */
[----:B------:R-:W4:Y:S01]  /*0350*/  LDG.E R23, desc[UR4][R4.64+-0xc] ;  /* 0xfffff40404177981 */ /* 0x000f22000c1e1900 */
[----:B--2--5:R-:W-:-:S03]  /*0360*/  FFMA R20, -R20, R21, R15 ;  /* 0x0000001514147223 */ /* 0x024fc6000000010f */
[----:B------:R-:W2:Y:S04]  /*0370*/  LDG.E R21, desc[UR4][R4.64+-0x8] ;  /* 0xfffff80404157981 */ /* 0x000ea8000c1e1900 */
[----:B------:R-:W2:Y:S01]  /*0380*/  LDG.E R15, desc[UR4][R6.64+0x4] ;  /* 0x00000404060f7981 */ /* 0x000ea2000c1e1900 */
[----:B---3--:R-:W-:-:S03]  /*0390*/  FFMA R26, -R27, R26, R20 ;  /* 0x0000001a1b1a7223 */ /* 0x008fc60000000114 */
[----:B------:R-:W2:Y:S01]  /*03a0*/  LDG.E R20, desc[UR4][R6.64+-0x8] ;  /* 0xfffff80406147981 */ /* 0x000ea2000c1e1900 */
[----:B----4-:R-:W-:-:S03]  /*03b0*/  FFMA R26, -R19, R18, R26 ;  /* 0x00000012131a7223 */ /* 0x010fc6000000011a */
[----:B------:R-:W3:Y:S04]  /*03c0*/  LDG.E R18, desc[UR4][R6.64+-0x4] ;  /* 0xfffffc0406127981 */ /* 0x000ee8000c1e1900 */
[----:B------:R-:W3:Y:S01]  /*03d0*/  LDG.E R19, desc[UR4][R4.64+-0x4] ;  /* 0xfffffc0404137981 */ /* 0x000ee2000c1e1900 */
[----:B------:R-:W-:-:S03]  /*03e0*/  FFMA R26, -R17, R16, R26 ;  /* 0x00000010111a7223 */ /* 0x000fc6000000011a */
[----:B------:R-:W4:Y:S04]  /*03f0*/  LDG.E R17, desc[UR4][R6.64] ;  /* 0x0000000406117981 */ /* 0x000f28000c1e1900 */
[----:B------:R-:W4:Y:S01]  /*0400*/  LDG.E R16, desc[UR4][R4.64] ;  /* 0x0000000404107981 */ /* 0x000f22000c1e1900 */
[----:B------:R-:W-:-:S03]  /*0410*/  FFMA R26, -R25, R14, R26 ;  /* 0x0000000e191a7223 */ /* 0x000fc6000000011a */
[----:B------:R-:W4:Y:S01]  /*0420*/  LDG.E R14, desc[UR4][R4.64+0x4] ;  /* 0x00000404040e7981 */ /* 0x000f22000c1e1900 */
[----:B------:R-:W-:-:S03]  /*0430*/  FFMA R26, -R23, R22, R26 ;  /* 0x00000016171a7223 */ /* 0x000fc6000000011a */
[----:B------:R-:W4:Y:S04]  /*0440*/  LDG.E R23, desc[UR4][R6.64+0x8] ;  /* 0x0000080406177981 */ /* 0x000f28000c1e1900 */
[----:B------:R-:W4:Y:S01]  /*0450*/  LDG.E R22, desc[UR4][R4.64+0x8] ;  /* 0x0000080404167981 */ /* 0x000f22000c1e1900 */
[----:B--2---:R-:W-:-:S03]  /*0460*/  FFMA R26, -R21, R20, R26 ;  /* 0x00000014151a7223 */ /* 0x004fc6000000011a */
[----:B------:R-:W2:Y:S04]  /*0470*/  LDG.E R21, desc[UR4][R6.64+0xc] ;  /* 0x00000c0406157981 */ /* 0x000ea8000c1e1900 */
[----:B------:R-:W2:Y:S01]  /*0480*/  LDG.E R20, desc[UR4][R4.64+0xc] ;  /* 0x00000c0404147981 */ /* 0x000ea2000c1e1900 */
[----:B---3--:R-:W-:-:S03]  /*0490*/  FFMA R25, -R19, R18, R26 ;  /* 0x0000001213197223 */ /* 0x008fc6000000011a */
[----:B------:R-:W3:Y:S04]  /*04a0*/  LDG.E R19, desc[UR4][R6.64+0x10] ;  /* 0x0000100406137981 */ /* 0x000ee8000c1e1900 */
[----:B------:R-:W3:Y:S01]  /*04b0*/  LDG.E R18, desc[UR4][R4.64+0x10] ;  /* 0x0000100404127981 */ /* 0x000ee2000c1e1900 */
[----:B----4-:R-:W-:-:S03]  /*04c0*/  FFMA R25, -R16, R17, R25 ;  /* 0x0000001110197223 */ /* 0x010fc60000000119 */
[----:B------:R-:W4:Y:S04]  /*04d0*/  LDG.E R17, desc[UR4][R6.64+0x14] ;  /* 0x0000140406117981 */ /* 0x000f28000c1e1900 */
[----:B------:R-:W4:Y:S01]  /*04e0*/  LDG.E R16, desc[UR4][R4.64+0x14] ;  /* 0x0000140404107981 */ /* 0x000f22000c1e1900 */
[----:B------:R-:W-:-:S03]  /*04f0*/  FFMA R27, -R14, R15, R25 ;  /* 0x0000000f0e1b7223 */ /* 0x000fc60000000119 */
[----:B------:R-:W4:Y:S04]  /*0500*/  LDG.E R14, desc[UR4][R6.64+0x18] ;  /* 0x00001804060e7981 */ /* 0x000f28000c1e1900 */
[----:B------:R-:W4:Y:S04]  /*0510*/  LDG.E R15, desc[UR4][R4.64+0x18] ;  /* 0x00001804040f7981 */ /* 0x000f28000c1e1900 */
[----:B------:R-:W4:Y:S04]  /*0520*/  LDG.E R25, desc[UR4][R4.64+0x1c] ;  /* 0x00001c0404197981 */ /* 0x000f28000c1e1900 */
[----:B------:R-:W4:Y:S01]  /*0530*/  LDG.E R26, desc[UR4][R6.64+0x1c] ;  /* 0x00001c04061a7981 */ /* 0x000f22000c1e1900 */
[----:B------:R-:W-:Y:S01]  /*0540*/  FFMA R23, -R22, R23, R27 ;  /* 0x0000001716177223 */ /* 0x000fe2000000011b */
[----:B------:R-:W-:-:S04]  /*0550*/  IADD3 R12, PT, PT, R12, 0x10, RZ ;  /* 0x000000100c0c7810 */ /* 0x000fc80007ffe0ff */
[----:B------:R-:W-:Y:S02]  /*0560*/  ISETP.NE.AND P1, PT, R12, RZ, PT ;  /* 0x000000ff0c00720c */ /* 0x000fe40003f25270 */
[----:B------:R-:W-:Y:S01]  /*0570*/  IADD3 R11, PT, PT, R11, 0x10, RZ ;  /* 0x000000100b0b7810 */ /* 0x000fe20007ffe0ff */
[----:B--2---:R-:W-:-:S04]  /*0580*/  FFMA R21, -R20, R21, R23 ;  /* 0x0000001514157223 */ /* 0x004fc80000000117 */
[----:B---3--:R-:W-:-:S04]  /*0590*/  FFMA R19, -R18, R19, R21 ;  /* 0x0000001312137223 */ /* 0x008fc80000000115 */
[----:B----4-:R-:W-:Y:S01]  /*05a0*/  FFMA R16, -R16, R17, R19 ;  /* 0x0000001110107223 */ /* 0x010fe20000000113 */
[----:B------:R-:W-:-:S03]  /*05b0*/  IADD3 R17, P2, PT, R6, 0x40, RZ ;  /* 0x0000004006117810 */ /* 0x000fc60007f5e0ff */
[----:B------:R-:W-:Y:S02]  /*05c0*/  FFMA R14, -R15, R14, R16 ;  /* 0x0000000e0f0e7223 */ /* 0x000fe40000000110 */
[----:B------:R-:W-:Y:S02]  /*05d0*/  IMAD.X R16, RZ, RZ, R7, P2 ;  /* 0x000000ffff107224 */ /* 0x000fe400010e0607 */
[----:B------:R-:W-:Y:S01]  /*05e0*/  FFMA R15, -R25, R26, R14 ;  /* 0x0000001a190f7223 */ /* 0x000fe2000000010e */
[----:B------:R-:W-:Y:S06]  /*05f0*/  @P1 BRA `(.L_x_88) ;  /* 0xfffffffc001c1947 */ /* 0x000fec000383ffff */
.L_x_87:
[----:B------:R-:W-:Y:S05]  /*0600*/  BSYNC.RECONVERGENT B1 ;  /* 0x0000000000017941 */ /* 0x000fea0003800200 */
.L_x_86:
[----:B------:R-:W-:Y:S05]  /*0610*/  @!P0 BRA `(.L_x_85) ;  /* 0x00000004003c8947 */ /* 0x000fea0003800000 */
[----:B------:R-:W-:Y:S01]  /*0620*/  ISETP.GE.U32.AND P0, PT, R24, 0x8, PT ;  /* 0x000000081800780c */ /* 0x000fe20003f06070 */
[----:B------:R-:W-:Y:S01]  /*0630*/  BSSY.RECONVERGENT B1, `(.L_x_89) ;  /* 0x0000022000017945 */ /* 0x000fe20003800200 */
[----:B------:R-:W-:-:S04]  /*0640*/  LOP3.LUT R22, R9, 0x7, RZ, 0xc0, !PT ;  /* 0x0000000709167812 */ /* 0x000fc800078ec0ff */
[----:B------:R-:W-:-:S07]  /*0650*/  ISETP.NE.AND P1, PT, R22, RZ, PT ;  /* 0x000000ff1600720c */ /* 0x000fce0003f25270 */
[----:B------:R-:W-:Y:S06]  /*0660*/  @!P0 BRA `(.L_x_90) ;  /* 0x0000000000788947 */ /* 0x000fec0003800000 */
[----:B------:R-:W0:Y:S01]  /*0670*/  LDC.64 R4, c[0x0][0x380] ;  /* 0x0000e000ff047b82 */ /* 0x000e220000000a00 */
[----:B------:R-:W-:-:S07]  /*0680*/  IADD3 R7, PT, PT, R10, R13, RZ ;  /* 0x0000000d0a077210 */ /* 0x000fce0007ffe0ff */
[----:B------:R-:W1:Y:S01]  /*0690*/  LDC.64 R2, c[0x0][0x388] ;  /* 0x0000e200ff027b82 */ /* 0x000e620000000a00 */
[----:B0-----:R-:W-:-:S05]  /*06a0*/  IMAD.WIDE R4, R7, 0x4, R4 ;  /* 0x0000000407047825 */ /* 0x001fca00078e0204 */
[----:B------:R-:W2:Y:S01]  /*06b0*/  LDG.E R20, desc[UR4][R4.64] ;  /* 0x0000000404147981 */ /* 0x000ea2000c1e1900 */
[----:B-1----:R-:W-:-:S03]  /*06c0*/  IMAD.WIDE.U32 R2, R13, 0x4, R2 ;  /* 0x000000040d027825 */ /* 0x002fc600078e0002 */
[----:B------:R-:W3:Y:S04]  /*06d0*/  LDG.E R25, desc[UR4][R4.64+0x4] ;  /* 0x0000040404197981 */ /* 0x000ee8000c1e1900 */
[----:B------:R-:W2:Y:S04]  /*06e0*/  LDG.E R23, desc[UR4][R2.64] ;  /* 0x0000000402177981 */ /* 0x000ea8000c1e1900 */
        /* <DEDUP_REMOVED lines=13> */
[----:B------:R-:W-:-:S02]  /*07c0*/  VIADD R13, R13, 0x8 ;  /* 0x000000080d0d7836 */ /* 0x000fc40000000000 */
[----:B--2--5:R-:W-:-:S04]  /*07d0*/  FFMA R20, -R20, R23, R15 ;  /* 0x0000001714147223 */ /* 0x024fc8000000010f */
[----:B---3--:R-:W-:-:S04]  /*07e0*/  FFMA R20, -R25, R24, R20 ;  /* 0x0000001819147223 */ /* 0x008fc80000000114 */
[----:B----4-:R-:W-:-:S04]  /*07f0*/  FFMA R27, -R27, R26, R20 ;  /* 0x0000001a1b1b7223 */ /* 0x010fc80000000114 */
[----:B------:R-:W-:-:S04]  /*0800*/  FFMA R19, -R16, R19, R27 ;  /* 0x0000001310137223 */ /* 0x000fc8000000011b */
[----:B------:R-:W-:-:S04]  /*0810*/  FFMA R14, -R14, R17, R19 ;  /* 0x000000110e0e7223 */ /* 0x000fc80000000113 */
[----:B------:R-:W-:-:S04]  /*0820*/  FFMA R11, -R11, R12, R14 ;  /* 0x0000000c0b0b7223 */ /* 0x000fc8000000010e */
[----:B------:R-:W-:-:S04]  /*0830*/  FFMA R7, -R6, R7, R11 ;  /* 0x0000000706077223 */ /* 0x000fc8000000010b */
[----:B------:R-:W-:-:S07]  /*0840*/  FFMA R15, -R18, R21, R7 ;  /* 0x00000015120f7223 */ /* 0x000fce0000000107 */
.L_x_90:
[----:B------:R-:W-:Y:S05]  /*0850*/  BSYNC.RECONVERGENT B1 ;  /* 0x0000000000017941 */ /* 0x000fea0003800200 */
.L_x_89:
        /* <DEDUP_REMOVED lines=18> */
[----:B------:R-:W4:Y:S01]  /*0980*/  LDG.E R19, desc[UR4][R6.64+0xc] ;  /* 0x00000c0406137981 */ /* 0x000f22000c1e1900 */
[----:B------:R-:W-:Y:S01]  /*0990*/  IADD3 R13, PT, PT, R13, 0x4, RZ ;  /* 0x000000040d0d7810 */ /* 0x000fe20007ffe0ff */
[----:B--2--5:R-:W-:-:S04]  /*09a0*/  FFMA R5, -R12, R5, R15 ;  /* 0x000000050c057223 */ /* 0x024fc8000000010f */
[----:B---3--:R-:W-:-:S04]  /*09b0*/  FFMA R5, -R14, R11, R5 ;  /* 0x0000000b0e057223 */ /* 0x008fc80000000105 */
[----:B----4-:R-:W-:-:S04]  /*09c0*/  FFMA R5, -R16, R17, R5 ;  /* 0x0000001110057223 */ /* 0x010fc80000000105 */
[----:B------:R-:W-:-:S07]  /*09d0*/  FFMA R15, -R18, R19, R5 ;  /* 0x00000013120f7223 */ /* 0x000fce0000000105 */
.L_x_92:
[----:B------:R-:W-:Y:S05]  /*09e0*/  BSYNC.RECONVERGENT B1 ;  /* 0x0000000000017941 */ /* 0x000fea0003800200 */
.L_x_91:
[----:B------:R-:W-:Y:S05]  /*09f0*/  @!P1 BRA `(.L_x_85) ;  /* 0x0000000000449947 */ /* 0x000fea0003800000 */
[----:B------:R-:W0:Y:S08]  /*0a00*/  LDC.64 R6, c[0x0][0x388] ;  /* 0x0000e200ff067b82 */ /* 0x000e300000000a00 */
[----:B------:R-:W1:Y:S01]  /*0a10*/  LDC.64 R2, c[0x0][0x380] ;  /* 0x0000e000ff027b82 */ /* 0x000e620000000a00 */
[----:B0-----:R-:W-:-:S04]  /*0a20*/  IMAD.WIDE.U32 R6, R13, 0x4, R6 ;  /* 0x000000040d067825 */ /* 0x001fc800078e0006 */
[----:B------:R-:W-:Y:S01]  /*0a30*/  IMAD.IADD R13, R10, 0x1, R13 ;  /* 0x000000010a0d7824 */ /* 0x000fe200078e020d */
[----:B------:R-:W-:Y:S02]  /*0a40*/  MOV R11, R6 ;  /* 0x00000006000b7202 */ /* 0x000fe40000000f00 */
[----:B------:R-:W-:-:S07]  /*0a50*/  IADD3 R10, PT, PT, -R4, RZ, RZ ;  /* 0x000000ff040a7210 */ /* 0x000fce0007ffe1ff */
.L_x_93:
[----:B-1----:R-:W-:-:S04]  /*0a60*/  IMAD.WIDE R4, R13, 0x4, R2 ;  /* 0x000000040d047825 */ /* 0x002fc800078e0202 */
[----:B------:R-:W-:Y:S02]  /*0a70*/  IMAD.MOV.U32 R6, RZ, RZ, R11 ;  /* 0x000000ffff067224 */ /* 0x000fe400078e000b */
[----:B------:R-:W2:Y:S04]  /*0a80*/  LDG.E R4, desc[UR4][R4.64] ;  /* 0x0000000404047981 */ /* 0x000ea8000c1e1900 */
[----:B------:R0:W2:Y:S01]  /*0a90*/  LDG.E R6, desc[UR4][R6.64] ;  /* 0x0000000406067981 */ /* 0x0000a2000c1e1900 */
[----:B------:R-:W-:Y:S02]  /*0aa0*/  IADD3 R10, PT, PT, R10, 0x1, RZ ;  /* 0x000000010a0a7810 */ /* 0x000fe40007ffe0ff */
[----:B------:R-:W-:Y:S02]  /*0ab0*/  IADD3 R11, P1, PT, R11, 0x4, RZ ;  /* 0x000000040b0b7810 */ /* 0x000fe40007f3e0ff */
[----:B------:R-:W-:-:S02]  /*0ac0*/  ISETP.NE.AND P0, PT, R10, RZ, PT ;  /* 0x000000ff0a00720c */ /* 0x000fc40003f05270 */
[----:B------:R-:W-:Y:S01]  /*0ad0*/  IADD3 R13, PT, PT, R13, 0x1, RZ ;  /* 0x000000010d0d7810 */ /* 0x000fe20007ffe0ff */
[----:B0-----:R-:W-:Y:S02]  /*0ae0*/  IMAD.X R7, RZ, RZ, R7, P1 ;  /* 0x000000ffff077224 */ /* 0x001fe400008e0607 */
[----:B--2--5:R-:W-:-:S08]  /*0af0*/  FFMA R15, -R4, R6, R15 ;  /* 0x00000006040f7223 */ /* 0x024fd0000000010f */
[----:B------:R-:W-:Y:S05]  /*0b00*/  @P0 BRA `(.L_x_93) ;  /* 0xfffffffc00d40947 */ /* 0x000fea000383ffff */
.L_x_85:
[----:B------:R-:W-:Y:S05]  /*0b10*/  BSYNC.RECONVERGENT B0 ;  /* 0x0000000000007941 */ /* 0x000fea0003800200 */
.L_x_84:
[----:B------:R-:W-:Y:S01]  /*0b20*/  ISETP.GE.AND P0, PT, R9, UR6, PT ;  /* 0x0000000609007c0c */ /* 0x000fe2000bf06270 */
[----:B------:R-:W-:-:S12]  /*0b30*/  BSSY.RECONVERGENT B0, `(.L_x_94) ;  /* 0x00000ad000007945 */ /* 0x000fd80003800200 */
[----:B------:R-:W-:Y:S05]  /*0b40*/  @P0 BRA `(.L_x_95) ;  /* 0x0000000800ac0947 */ /* 0x000fea0003800000 */
[----:B------:R-:W-:Y:S01]  /*0b50*/  ISETP.NE.AND P0, PT, R0, R9, PT ;  /* 0x000000090000720c */ /* 0x000fe20003f05270 */
[----:B------:R-:W-:-:S12]  /*0b60*/  BSSY.RECONVERGENT B1, `(.L_x_96) ;  /* 0x000000a000017945 */ /* 0x000fd80003800200 */
[----:B------:R-:W-:Y:S05]  /*0b70*/  @!P0 BRA `(.L_x_97) ;  /* 0x0000000000208947 */ /* 0x000fea0003800000 */
[----:B------:R-:W0:Y:S01]  /*0b80*/  LDC.64 R2, c[0x0][0x380] ;  /* 0x0000e000ff027b82 */ /* 0x000e220000000a00 */
[----:B------:R-:W-:-:S07]  /*0b90*/  IMAD R7, R0, UR6, R9 ;  /* 0x0000000600077c24 */ /* 0x000fce000f8e0209 */
[----:B------:R-:W1:Y:S01]  /*0ba0*/  LDC.64 R4, c[0x0][0x388] ;  /* 0x0000e200ff047b82 */ /* 0x000e620000000a00 */
[----:B0-----:R-:W-:-:S06]  /*0bb0*/  IMAD.WIDE R2, R7, 0x4, R2 ;  /* 0x0000000407027825 */ /* 0x001fcc00078e0202 */
[----:B------:R-:W2:Y:S01]  /*0bc0*/  LDG.E R2, desc[UR4][R2.64] ;  /* 0x0000000402027981 */ /* 0x000ea2000c1e1900 */
[----:B-1----:R-:W-:-:S06]  /*0bd0*/  IMAD.WIDE.U32 R4, R9, 0x4, R4 ;  /* 0x0000000409047825 */ /* 0x002fcc00078e0004 */
[----:B------:R-:W2:Y:S02]  /*0be0*/  LDG.E R4, desc[UR4][R4.64] ;  /* 0x0000000404047981 */ /* 0x000ea4000c1e1900 */
[----:B--2--5:R-:W-:-:S07]  /*0bf0*/  FFMA R15, -R2, R4, R15 ;  /* 0x00000004020f7223 */ /* 0x024fce000000010f */
.L_x_97:
[----:B------:R-:W-:Y:S05]  /*0c00*/  BSYNC.RECONVERGENT B1 ;  /* 0x0000000000017941 */ /* 0x000fea0003800200 */
.L_x_96:
[----:B------:R-:W-:-:S04]  /*0c10*/  IADD3 R9, PT, PT, R9, 0x1, RZ ;  /* 0x0000000109097810 */ /* 0x000fc80007ffe0ff */
[----:B------:R-:W-:-:S13]  /*0c20*/  ISETP.GE.AND P0, PT, R9, UR6, PT ;  /* 0x0000000609007c0c */ /* 0x000fda000bf06270 */
[----:B------:R-:W-:Y:S05]  /*0c30*/  @P0 BRA `(.L_x_95) ;  /* 0x0000000800700947 */ /* 0x000fea0003800000 */
[C---:B------:R-:W-:Y:S01]  /*0c40*/  IADD3 R2, PT, PT, R9.reuse, -UR6, RZ ;  /* 0x8000000609027c10 */ /* 0x040fe2000fffe0ff */
[----:B------:R-:W-:Y:S01]  /*0c50*/  BSSY.RECONVERGENT B1, `(.L_x_98) ;  /* 0x0000048000017945 */ /* 0x000fe20003800200 */
[----:B------:R-:W-:Y:S02]  /*0c60*/  IADD3 R10, PT, PT, -R9, UR6, RZ ;  /* 0x00000006090a7c10 */ /* 0x000fe4000fffe1ff */
[----:B------:R-:W-:Y:S02]  /*0c70*/  ISETP.GT.U32.AND P1, PT, R2, -0x10, PT ;  /* 0xfffffff00200780c */ /* 0x000fe40003f24070 */
[----:B------:R-:W-:-:S04]  /*0c80*/  LOP3.LUT R23, R10, 0xf, RZ, 0xc0, !PT ;  /* 0x0000000f0a177812 */ /* 0x000fc800078ec0ff */
[----:B------:R-:W-:-:S07]  /*0c90*/  ISETP.NE.AND P0, PT, R23, RZ, PT ;  /* 0x000000ff1700720c */ /* 0x000fce0003f05270 */
[----:B------:R-:W-:Y:S06]  /*0ca0*/  @P1 BRA `(.L_x_99) ;  /* 0x0000000400081947 */ /* 0x000fec0003800000 */
[----:B------:R-:W0:Y:S01]  /*0cb0*/  LDC.64 R2, c[0x0][0x388] ;  /* 0x0000e200ff027b82 */ /* 0x000e220000000a00 */
[----:B------:R-:W-:Y:S01]  /*0cc0*/  LOP3.LUT R12, R10, 0xfffffff0, RZ, 0xc0, !PT ;  /* 0xfffffff00a0c7812 */ /* 0x000fe200078ec0ff */
[----:B------:R-:W-:-:S03]  /*0cd0*/  IMAD R11, R0, UR6, R9 ;  /* 0x00000006000b7c24 */ /* 0x000fc6000f8e0209 */
[----:B------:R-:W-:-:S03]  /*0ce0*/  IADD3 R12, PT, PT, -R12, RZ, RZ ;  /* 0x000000ff0c0c7210 */ /* 0x000fc60007ffe1ff */
[----:B------:R-:W1:Y:S01]  /*0cf0*/  LDC.64 R6, c[0x0][0x380] ;  /* 0x0000e000ff067b82 */ /* 0x000e620000000a00 */
[----:B0-----:R-:W-:-:S03]  /*0d00*/  IMAD.WIDE.U32 R4, R9, 0x4, R2 ;  /* 0x0000000409047825 */ /* 0x001fc600078e0002 */
[----:B------:R-:W-:Y:S02]  /*0d10*/  IADD3 R4, P1, PT, R4, 0x20, RZ ;  /* 0x0000002004047810 */ /* 0x000fe40007f3e0ff */
[----:B-1----:R-:W-:Y:S02]  /*0d20*/  IADD3 R2, P2, PT, R6, 0x20, RZ ;  /* 0x0000002006027810 */ /* 0x002fe40007f5e0ff */
[----:B------:R-:W-:-:S03]  /*0d30*/  IADD3.X R5, PT, PT, RZ, R5, RZ, P1, !PT ;  /* 0x00000005ff057210 */ /* 0x000fc60000ffe4ff */
[----:B------:R-:W-:-:S08]  /*0d40*/  IMAD.X R3, RZ, RZ, R7, P2 ;  /* 0x000000ffff037224 */ /* 0x000fd000010e0607 */
.L_x_100:
[----:B------:R-:W-:Y:S01]  /*0d50*/  IMAD.WIDE R6, R11, 0x4, R2 ;  /* 0x000000040b067825 */ /* 0x000fe200078e0202 */
        /* <DEDUP_REMOVED lines=17> */
[----:B------:R-:W2:Y:S04]  /*0e70*/  LDG.E R18, desc[UR4][R6.64+-0x8] ;  /* 0xfffff80406127981 */ /* 0x000ea8000c1e1900 */
[----:B------:R-:W3:Y:S01]  /*0e80*/  LDG.E R16, desc[UR4][R6.64] ;  /* 0x0000000406107981 */ /* 0x000ee2000c1e1900 */
[----:B----4-:R-:W-:-:S03]  /*0e90*/  FFMA R27, -R14, R13, R27 ;  /* 0x0000000d0e1b7223 */ /* 0x010fc6000000011b */
[----:B------:R-:W4:Y:S04]  /*0ea0*/  LDG.E R13, desc[UR4][R4.64+-0x4] ;  /* 0xfffffc04040d7981 */ /* 0x000f28000c1e1900 */
[----:B------:R-:W4:Y:S01]  /*0eb0*/  LDG.E R14, desc[UR4][R6.64+-0x4] ;  /* 0xfffffc04060e7981 */ /* 0x000f22000c1e1900 */
[----:B------:R-:W-:-:S03]  /*0ec0*/  FFMA R19, -R20, R19, R27 ;  /* 0x0000001314137223 */ /* 0x000fc6000000011b */
[----:B------:R-:W3:Y:S04]  /*0ed0*/  LDG.E R20, desc[UR4][R6.64+0x4] ;  /* 0x0000040406147981 */ /* 0x000ee8000c1e1900 */
[----:B------:R-:W3:Y:S01]  /*0ee0*/  LDG.E R27, desc[UR4][R6.64+0x1c] ;  /* 0x00001c04061b7981 */ /* 0x000ee2000c1e1900 */
[----:B------:R-:W-:-:S03]  /*0ef0*/  FFMA R22, -R22, R21, R19 ;  /* 0x0000001516167223 */ /* 0x000fc60000000113 */
[----:B------:R-:W3:Y:S04]  /*0f00*/  LDG.E R19, desc[UR4][R4.64+0x4] ;  /* 0x0000040404137981 */ /* 0x000ee8000c1e1900 */
[----:B------:R-:W3:Y:S01]  /*0f10*/  LDG.E R21, desc[UR4][R6.64+0x8] ;  /* 0x0000080406157981 */ /* 0x000ee2000c1e1900 */
[----:B------:R-:W-:-:S03]  /*0f20*/  FFMA R25, -R25, R24, R22 ;  /* 0x0000001819197223 */ /* 0x000fc60000000116 */
[----:B------:R-:W3:Y:S04]  /*0f30*/  LDG.E R22, desc[UR4][R4.64+0x8] ;  /* 0x0000080404167981 */ /* 0x000ee8000c1e1900 */
[----:B------:R-:W3:Y:S01]  /*0f40*/  LDG.E R24, desc[UR4][R6.64+0x14] ;  /* 0x0000140406187981 */ /* 0x000ee2000c1e1900 */
[----:B--2---:R-:W-:-:S03]  /*0f50*/  FFMA R25, -R18, R17, R25 ;  /* 0x0000001112197223 */ /* 0x004fc60000000119 */
[----:B------:R-:W2:Y:S04]  /*0f60*/  LDG.E R18, desc[UR4][R4.64+0xc] ;  /* 0x00000c0404127981 */ /* 0x000ea8000c1e1900 */
[----:B------:R-:W2:Y:S01]  /*0f70*/  LDG.E R17, desc[UR4][R6.64+0xc] ;  /* 0x00000c0406117981 */ /* 0x000ea2000c1e1900 */
[----:B----4-:R-:W-:-:S03]  /*0f80*/  FFMA R25, -R14, R13, R25 ;  /* 0x0000000d0e197223 */ /* 0x010fc60000000119 */
[----:B------:R-:W4:Y:S04]  /*0f90*/  LDG.E R13, desc[UR4][R4.64+0x10] ;  /* 0x00001004040d7981 */ /* 0x000f28000c1e1900 */
[----:B------:R-:W4:Y:S01]  /*0fa0*/  LDG.E R14, desc[UR4][R6.64+0x10] ;  /* 0x00001004060e7981 */ /* 0x000f22000c1e1900 */
[----:B---3--:R-:W-:-:S03]  /*0fb0*/  FFMA R29, -R16, R15, R25 ;  /* 0x0000000f101d7223 */ /* 0x008fc60000000119 */
[----:B------:R-:W3:Y:S04]  /*0fc0*/  LDG.E R25, desc[UR4][R4.64+0x14] ;  /* 0x0000140404197981 */ /* 0x000ee8000c1e1900 */
[----:B------:R0:W3:Y:S04]  /*0fd0*/  LDG.E R16, desc[UR4][R4.64+0x18] ;  /* 0x0000180404107981 */ /* 0x0000e8000c1e1900 */
[----:B------:R-:W3:Y:S01]  /*0fe0*/  LDG.E R15, desc[UR4][R6.64+0x18] ;  /* 0x00001804060f7981 */ /* 0x000ee2000c1e1900 */
[----:B------:R-:W-:Y:S01]  /*0ff0*/  FFMA R20, -R20, R19, R29 ;  /* 0x0000001314147223 */ /* 0x000fe2000000011d */
[----:B------:R-:W-:-:S03]  /*1000*/  VIADD R12, R12, 0x10 ;  /* 0x000000100c0c7836 */ /* 0x000fc60000000000 */
[----:B------:R-:W-:Y:S02]  /*1010*/  FFMA R20, -R21, R22, R20 ;  /* 0x0000001615147223 */ /* 0x000fe40000000114 */
[----:B------:R-:W-:Y:S02]  /*1020*/  ISETP.NE.AND P1, PT, R12, RZ, PT ;  /* 0x000000ff0c00720c */ /* 0x000fe40003f25270 */
[----:B0-----:R-:W-:Y:S01]  /*1030*/  IADD3 R4, P2, PT, R4, 0x40, RZ ;  /* 0x0000004004047810 */ /* 0x001fe20007f5e0ff */
[----:B------:R-:W-:Y:S01]  /*1040*/  VIADD R11, R11, 0x10 ;  /* 0x000000100b0b7836 */ /* 0x000fe20000000000 */
[----:B------:R-:W-:Y:S02]  /*1050*/  IADD3 R9, PT, PT, R9, 0x10, RZ ;  /* 0x0000001009097810 */ /* 0x000fe40007ffe0ff */
[----:B------:R-:W-:Y:S01]  /*1060*/  IADD3.X R5, PT, PT, RZ, R5, RZ, P2, !PT ;  /* 0x00000005ff057210 */ /* 0x000fe200017fe4ff */
[----:B--2---:R-:W-:-:S04]  /*1070*/  FFMA R17, -R17, R18, R20 ;  /* 0x0000001211117223 */ /* 0x004fc80000000114 */
[----:B----4-:R-:W-:-:S04]  /*1080*/  FFMA R13, -R14, R13, R17 ;  /* 0x0000000d0e0d7223 */ /* 0x010fc80000000111 */
[----:B---3--:R-:W-:-:S04]  /*1090*/  FFMA R24, -R24, R25, R13 ;  /* 0x0000001918187223 */ /* 0x008fc8000000010d */
[----:B------:R-:W-:-:S04]  /*10a0*/  FFMA R16, -R15, R16, R24 ;  /* 0x000000100f107223 */ /* 0x000fc80000000118 */
[----:B------:R-:W-:Y:S01]  /*10b0*/  FFMA R15, -R27, R26, R16 ;  /* 0x0000001a1b0f7223 */ /* 0x000fe20000000110 */
[----:B------:R-:W-:Y:S06]  /*10c0*/  @P1 BRA `(.L_x_100) ;  /* 0xfffffffc00201947 */ /* 0x000fec000383ffff */
.L_x_99:
[----:B------:R-:W-:Y:S05]  /*10d0*/  BSYNC.RECONVERGENT B1 ;  /* 0x0000000000017941 */ /* 0x000fea0003800200 */
.L_x_98:
[----:B------:R-:W-:Y:S05]  /*10e0*/  @!P0 BRA `(.L_x_95) ;  /* 0x0000000400448947 */ /* 0x000fea0003800000 */
[----:B------:R-:W-:Y:S01]  /*10f0*/  ISETP.GE.U32.AND P0, PT, R23, 0x8, PT ;  /* 0x000000081700780c */ /* 0x000fe20003f06070 */
[----:B------:R-:W-:Y:S01]  /*1100*/  BSSY.RECONVERGENT B1, `(.L_x_101) ;  /* 0x0000022000017945 */ /* 0x000fe20003800200 */
[----:B------:R-:W-:-:S04]  /*1110*/  LOP3.LUT R21, R10, 0x7, RZ, 0xc0, !PT ;  /* 0x000000070a157812 */ /* 0x000fc800078ec0ff */
[----:B------:R-:W-:-:S07]  /*1120*/  ISETP.NE.AND P1, PT, R21, RZ, PT ;  /* 0x000000ff1500720c */ /* 0x000fce0003f25270 */
[----:B------:R-:W-:Y:S06]  /*1130*/  @!P0 BRA `(.L_x_102) ;  /* 0x0000000000788947 */ /* 0x000fec0003800000 */
[----:B------:R-:W0:Y:S01]  /*1140*/  LDC.64 R4, c[0x0][0x380] ;  /* 0x0000e000ff047b82 */ /* 0x000e220000000a00 */
[----:B------:R-:W-:-:S07]  /*1150*/  IMAD R7, R0, UR6, R9 ;  /* 0x0000000600077c24 */ /* 0x000fce000f8e0209 */
        /* <DEDUP_REMOVED lines=28> */
.L_x_102:
[----:B------:R-:W-:Y:S05]  /*1320*/  BSYNC.RECONVERGENT B1 ;  /* 0x0000000000017941 */ /* 0x000fea0003800200 */
.L_x_101:
        /* <DEDUP_REMOVED lines=24> */
.L_x_104:
[----:B------:R-:W-:Y:S05]  /*14b0*/  BSYNC.RECONVERGENT B1 ;  /* 0x0000000000017941 */ /* 0x000fea0003800200 */
.L_x_103:
[----:B------:R-:W-:Y:S05]  /*14c0*/  @!P1 BRA `(.L_x_95) ;  /* 0x00000000004c9947 */ /* 0x000fea0003800000 */
[----:B------:R-:W0:Y:S01]  /*14d0*/  LDC.64 R4, c[0x0][0x388] ;  /* 0x0000e200ff047b82 */ /* 0x000e220000000a00 */
[----:B------:R-:W-:-:S07]  /*14e0*/  IADD3 R10, PT, PT, -R10, RZ, RZ ;  /* 0x000000ff0a0a7210 */ /* 0x000fce0007ffe1ff */
[----:B------:R-:W1:Y:S01]  /*14f0*/  LDC.64 R2, c[0x0][0x380] ;  /* 0x0000e000ff027b82 */ /* 0x000e620000000a00 */
[----:B0-----:R-:W-:-:S04]  /*1500*/  IMAD.WIDE.U32 R4, R9, 0x4, R4 ;  /* 0x0000000409047825 */ /* 0x001fc800078e0004 */
[----:B------:R-:W-:Y:S01]  /*1510*/  IMAD.MOV.U32 R11, RZ, RZ, R4 ;  /* 0x000000ffff0b7224 */ /* 0x000fe200078e0004 */
[----:B------:R-:W-:Y:S01]  /*1520*/  MOV R12, R5 ;  /* 0x00000005000c7202 */ /* 0x000fe20000000f00 */
[----:B------:R-:W-:-:S07]  /*1530*/  IMAD R9, R0, UR6, R9 ;  /* 0x0000000600097c24 */ /* 0x000fce000f8e0209 */
.L_x_105:
[----:B-1----:R-:W-:Y:S01]  /*1540*/  IMAD.WIDE R4, R9, 0x4, R2 ;  /* 0x0000000409047825 */ /* 0x002fe200078e0202 */
[----:B------:R-:W-:-:S03]  /*1550*/  MOV R7, R12 ;  /* 0x0000000c00077202 */ /* 0x000fc60000000f00 */
[----:B------:R-:W-:Y:S02]  /*1560*/  IMAD.MOV.U32 R6, RZ, RZ, R11 ;  /* 0x000000ffff067224 */ /* 0x000fe400078e000b */
[----:B------:R-:W2:Y:S04]  /*1570*/  LDG.E R4, desc[UR4][R4.64] ;  /* 0x0000000404047981 */ /* 0x000ea8000c1e1900 */
[----:B------:R-:W2:Y:S01]  /*1580*/  LDG.E R6, desc[UR4][R6.64] ;  /* 0x0000000406067981 */ /* 0x000ea2000c1e1900 */
[----:B------:R-:W-:Y:S01]  /*1590*/  IADD3 R10, PT, PT, R10, 0x1, RZ ;  /* 0x000000010a0a7810 */ /* 0x000fe20007ffe0ff */
[----:B------:R-:W-:Y:S01]  /*15a0*/  VIADD R9, R9, 0x1 ;  /* 0x0000000109097836 */ /* 0x000fe20000000000 */
[----:B------:R-:W-:Y:S02]  /*15b0*/  IADD3 R11, P1, PT, R11, 0x4, RZ ;  /* 0x000000040b0b7810 */ /* 0x000fe40007f3e0ff */
[----:B------:R-:W-:-:S02]  /*15c0*/  ISETP.NE.AND P0, PT, R10, RZ, PT ;  /* 0x000000ff0a00720c */ /* 0x000fc40003f05270 */
[----:B------:R-:W-:Y:S01]  /*15d0*/  IADD3.X R12, PT, PT, RZ, R12, RZ, P1, !PT ;  /* 0x0000000cff0c7210 */ /* 0x000fe20000ffe4ff */
[----:B--2--5:R-:W-:-:S10]  /*15e0*/  FFMA R15, -R4, R6, R15 ;  /* 0x00000006040f7223 */ /* 0x024fd4000000010f */
[----:B------:R-:W-:Y:S05]  /*15f0*/  @P0 BRA `(.L_x_105) ;  /* 0xfffffffc00d00947 */ /* 0x000fea000383ffff */
.L_x_95:
[----:B------:R-:W-:Y:S05]  /*1600*/  BSYNC.RECONVERGENT B0 ;  /* 0x0000000000007941 */ /* 0x000fea0003800200 */
.L_x_94:
[----:B------:R-:W0:Y:S01]  /*1610*/  LDC.64 R2, c[0x0][0x380] ;  /* 0x0000e000ff027b82 */ /* 0x000e220000000a00 */
[----:B------:R-:W-:-:S04]  /*1620*/  IMAD R5, R0, UR6, R0 ;  /* 0x0000000600057c24 */ /* 0x000fc8000f8e0200 */
[----:B0-----:R-:W-:-:S05]  /*1630*/  IMAD.WIDE R2, R5, 0x4, R2 ;  /* 0x0000000405027825 */ /* 0x001fca00078e0202 */
[----:B------:R-:W2:Y:S01]  /*1640*/  LDG.E R4, desc[UR4][R2.64] ;  /* 0x0000000402047981 */ /* 0x000ea2000c1e1900 */
[----:B------:R-:W-:Y:S01]  /*1650*/  BSSY.RECONVERGENT B0, `(.L_x_106) ;  /* 0x000000d000007945 */ /* 0x000fe20003800200 */
[----:B--2---:R-:W0:Y:S08]  /*1660*/  MUFU.RCP R5, R4 ;  /* 0x0000000400057308 */ /* 0x004e300000001000 */
[----:B-----5:R-:W1:Y:S01]  /*1670*/  FCHK P0, R15, R4 ;  /* 0x000000040f007302 */ /* 0x020e620000000000 */
[----:B0-----:R-:W-:-:S04]  /*1680*/  FFMA R0, -R4, R5, 1 ;  /* 0x3f80000004007423 */ /* 0x001fc80000000105 */
[----:B------:R-:W-:-:S04]  /*1690*/  FFMA R0, R5, R0, R5 ;  /* 0x0000000005007223 */ /* 0x000fc80000000005 */
[----:B------:R-:W-:-:S04]  /*16a0*/  FFMA R5, R0, R15, RZ ;  /* 0x0000000f00057223 */ /* 0x000fc800000000ff */
[----:B------:R-:W-:-:S04]  /*16b0*/  FFMA R6, -R4, R5, R15 ;  /* 0x0000000504067223 */ /* 0x000fc8000000010f */
[----:B------:R-:W-:Y:S01]  /*16c0*/  FFMA R5, R0, R6, R5 ;  /* 0x0000000600057223 */ /* 0x000fe20000000005 */
[----:B-1----:R-:W-:Y:S06]  /*16d0*/  @!P0 BRA `(.L_x_107) ;  /* 0x0000000000108947 */ /* 0x002fec0003800000 */
[----:B------:R-:W-:Y:S02]  /*16e0*/  MOV R3, R15 ;  /* 0x0000000f00037202 */ /* 0x000fe40000000f00 */
[----:B------:R-:W-:-:S07]  /*16f0*/  MOV R2, 0x1710 ;  /* 0x0000171000027802 */ /* 0x000fce0000000f00 */
[----:B------:R-:W-:Y:S05]  /*1700*/  CALL.REL.NOINC `($__internal_4_$__cuda_sm3x_div_rn_noftz_f32_slowpath) ;  /* 0x0000000000187944 */ /* 0x000fea0003c00000 */
[----:B------:R-:W-:-:S07]  /*1710*/  IMAD.MOV.U32 R5, RZ, RZ, R0 ;  /* 0x000000ffff057224 */ /* 0x000fce00078e0000 */
.L_x_107:
[----:B------:R-:W-:Y:S05]  /*1720*/  BSYNC.RECONVERGENT B0 ;  /* 0x0000000000007941 */ /* 0x000fea0003800200 */
.L_x_106:
[----:B------:R-:W0:Y:S02]  /*1730*/  LDC.64 R2, c[0x0][0x398] ;  /* 0x0000e600ff027b82 */ /* 0x000e240000000a00 */
[----:B0-----:R-:W-:-:S05]  /*1740*/  IMAD.WIDE R8, R8, 0x4, R2 ;  /* 0x0000000408087825 */ /* 0x001fca00078e0202 */
[----:B------:R-:W-:Y:S01]  /*1750*/  STG.E desc[UR4][R8.64], R5 ;  /* 0x0000000508007986 */ /* 0x000fe2000c101904 */
[----:B------:R-:W-:Y:S05]  /*1760*/  EXIT ;  /* 0x000000000000794d */ /* 0x000fea0003800000 */
        .weak           $__internal_4_$__cuda_sm3x_div_rn_noftz_f32_slowpath
        .type           $__internal_4_$__cuda_sm3x_div_rn_noftz_f32_slowpath,@function
        .size           $__internal_4_$__cuda_sm3x_div_rn_noftz_f32_slowpath,(.L_x_137 - $__internal_4_$__cuda_sm3x_div_rn_noftz_f32_slowpath)
$__internal_4_$__cuda_sm3x_div_rn_noftz_f32_slowpath:
[----:B------:R-:W-:Y:S01]  /*1770*/  SHF.R.U32.HI R5, RZ, 0x17, R4 ;  /* 0x00000017ff057819 */ /* 0x000fe20000011604 */
[----:B------:R-:W-:Y:S01]  /*1780*/  BSSY.RECONVERGENT B1, `(.L_x_108) ;  /* 0x0000063000017945 */ /* 0x000fe20003800200 */
[----:B------:R-:W-:Y:S02]  /*1790*/  SHF.R.U32.HI R0, RZ, 0x17, R3 ;  /* 0x00000017ff007819 */ /* 0x000fe40000011603 */
[----:B------:R-:W-:Y:S02]  /*17a0*/  LOP3.LUT R5, R5, 0xff, RZ, 0xc0, !PT ;  /* 0x000000ff05057812 */ /* 0x000fe400078ec0ff */
[----:B------:R-:W-:Y:S02]  /*17b0*/  LOP3.LUT R10, R0, 0xff, RZ, 0xc0, !PT ;  /* 0x000000ff000a7812 */ /* 0x000fe400078ec0ff */
[----:B------:R-:W-:Y:S02]  /*17c0*/  IADD3 R7, PT, PT, R5, -0x1, RZ ;  /* 0xffffffff05077810 */ /* 0x000fe40007ffe0ff */
[----:B------:R-:W-:-:S02]  /*17d0*/  IADD3 R9, PT, PT, R10, -0x1, RZ ;  /* 0xffffffff0a097810 */ /* 0x000fc40007ffe0ff */
        /* <DEDUP_REMOVED lines=23> */
[----:B------:R-:W-:Y:S01]  /*1950*/  @P0 MOV R6, RZ ;  /* 0x000000ff00060202 */ /* 0x000fe20000000f00 */
[----:B------:R-:W-:Y:S02]  /*1960*/  @!P0 IMAD.MOV.U32 R6, RZ, RZ, -0x40 ;  /* 0xffffffc0ff068424 */ /* 0x000fe400078e00ff */
[----:B------:R-:W-:Y:S01]  /*1970*/  @!P0 FFMA R3, R3, 1.84467440737095516160e+19, RZ ;  /* 0x5f80000003038823 */ /* 0x000fe200000000ff */
[----:B------:R-:W-:Y:S02]  /*1980*/  @!P1 FFMA R4, R0, 1.84467440737095516160e+19, RZ ;  /* 0x5f80000000049823 */ /* 0x000fe400000000ff */
[----:B------:R-:W-:-:S07]  /*1990*/  @!P1 IADD3 R6, PT, PT, R6, 0x40, RZ ;  /* 0x0000004006069810 */ /* 0x000fce0007ffe0ff */
.L_x_109:
[----:B------:R-:W-:Y:S01]  /*19a0*/  LEA R7, R5, 0xc0800000, 0x17 ;  /* 0xc080000005077811 */ /* 0x000fe200078eb8ff */
[----:B------:R-:W-:Y:S03]  /*19b0*/  BSSY.RECONVERGENT B2, `(.L_x_114) ;  /* 0x0000036000027945 */ /* 0x000fe60003800200 */
[----:B------:R-:W-:Y:S01]  /*19c0*/  IADD3 R7, PT, PT, -R7, R4, RZ ;  /* 0x0000000407077210 */ /* 0x000fe20007ffe1ff */
[----:B------:R-:W-:-:S03]  /*19d0*/  VIADD R4, R10, 0xffffff81 ;  /* 0xffffff810a047836 */ /* 0x000fc60000000000 */
        /* <DEDUP_REMOVED lines=13> */
[----:B------:R-:W-:-:S04]  /*1ab0*/  LOP3.LUT R3, R3, 0xff, RZ, 0xc0, !PT ;  /* 0x000000ff03037812 */ /* 0x000fc800078ec0ff */
[----:B------:R-:W-:-:S05]  /*1ac0*/  IADD3 R7, PT, PT, R3, R5, RZ ;  /* 0x0000000503077210 */ /* 0x000fca0007ffe0ff */
        /* <DEDUP_REMOVED lines=16> */
[----:B------:R-:W-:Y:S02]  /*1bd0*/  ISETP.NE.AND P1, PT, R7, RZ, PT ;  /* 0x000000ff0700720c */ /* 0x000fe40003f25270 */
[----:B------:R-:W-:Y:S02]  /*1be0*/  LOP3.LUT R5, R5, 0x800000, RZ, 0xfc, !PT ;  /* 0x0080000005057812 */ /* 0x000fe400078efcff */
[----:B------:R-:W-:-:S02]  /*1bf0*/  IADD3 R7, PT, PT, -R7, RZ, RZ ;  /* 0x000000ff07077210 */ /* 0x000fc40007ffe1ff */
[----:B------:R-:W-:Y:S02]  /*1c00*/  SHF.L.U32 R6, R5, R6, RZ ;  /* 0x0000000605067219 */ /* 0x000fe400000006ff */
[----:B------:R-:W-:Y:S02]  /*1c10*/  FSETP.NEU.FTZ.AND P0, PT, R3, R4, PT ;  /* 0x000000040300720b */ /* 0x000fe40003f1d000 */
        /* <DEDUP_REMOVED lines=11> */
.L_x_116:
[----:B------:R-:W-:-:S04]  /*1cd0*/  LOP3.LUT R0, R0, 0x80000000, RZ, 0xc0, !PT ;  /* 0x8000000000007812 */ /* 0x000fc800078ec0ff */
[----:B------:R-:W-:Y:S01]  /*1ce0*/  LOP3.LUT R0, R0, 0x7f800000, RZ, 0xfc, !PT ;  /* 0x7f80000000007812 */ /* 0x000fe200078efcff */
[----:B------:R-:W-:Y:S06]  /*1cf0*/  BRA `(.L_x_117) ;  /* 0x0000000000047947 */ /* 0x000fec0003800000 */
.L_x_115:
[----:B------:R-:W-:-:S07]  /*1d00*/  LEA R0, R5, R0, 0x17 ;  /* 0x0000000005007211 */ /* 0x000fce00078eb8ff */
.L_x_117:
[----:B------:R-:W-:Y:S05]  /*1d10*/  BSYNC.RECONVERGENT B2 ;  /* 0x0000000000027941 */ /* 0x000fea0003800200 */
.L_x_114:
[----:B------:R-:W-:Y:S05]  /*1d20*/  BRA `(.L_x_118) ;  /* 0x0000000000207947 */ /* 0x000fea0003800000 */
.L_x_113:
[----:B------:R-:W-:-:S04]  /*1d30*/  LOP3.LUT R0, R4, 0x80000000, R3, 0x48, !PT ;  /* 0x8000000004007812 */ /* 0x000fc800078e4803 */
[----:B------:R-:W-:Y:S01]  /*1d40*/  LOP3.LUT R0, R0, 0x7f800000, RZ, 0xfc, !PT ;  /* 0x7f80000000007812 */ /* 0x000fe200078efcff */
[----:B------:R-:W-:Y:S06]  /*1d50*/  BRA `(.L_x_118) ;  /* 0x0000000000147947 */ /* 0x000fec0003800000 */
.L_x_112:
[----:B------:R-:W-:Y:S01]  /*1d60*/  LOP3.LUT R0, R4, 0x80000000, R3, 0x48, !PT ;  /* 0x8000000004007812 */ /* 0x000fe200078e4803 */
[----:B------:R-:W-:Y:S06]  /*1d70*/  BRA `(.L_x_118) ;  /* 0x00000000000c7947 */ /* 0x000fec0003800000 */
.L_x_111:
[----:B------:R-:W0:Y:S01]  /*1d80*/  MUFU.RSQ R0, -QNAN ;  /* 0xffc0000000007908 */ /* 0x000e220000001400 */
[----:B------:R-:W-:Y:S05]  /*1d90*/  BRA `(.L_x_118) ;  /* 0x0000000000047947 */ /* 0x000fea0003800000 */
.L_x_110:
[----:B------:R-:W-:-:S07]  /*1da0*/  FADD.FTZ R0, R3, R0 ;  /* 0x0000000003007221 */ /* 0x000fce0000010000 */
.L_x_118:
[----:B------:R-:W-:Y:S05]  /*1db0*/  BSYNC.RECONVERGENT B1 ;  /* 0x0000000000017941 */ /* 0x000fea0003800200 */
.L_x_108:
[----:B------:R-:W-:-:S04]  /*1dc0*/  HFMA2 R3, -RZ, RZ, 0, 0 ;  /* 0x00000000ff037431 */ /* 0x000fc800000001ff */
[----:B0-----:R-:W-:Y:S05]  /*1dd0*/  RET.REL.NODEC R2 `(_Z10PJG_kernelPfS_S_S_iii) ;  /* 0xffffffe002887950 */ /* 0x001fea0003c3ffff */
.L_x_119:
        /* <DEDUP_REMOVED lines=10> */
.L_x_137:


//--------------------- .text._Z14execute_sum_v2Pfii --------------------------
	.section	.text._Z14execute_sum_v2Pfii,"ax",@progbits
	.align	128
        .global         _Z14execute_sum_v2Pfii
        .type           _Z14execute_sum_v2Pfii,@function
        .size           _Z14execute_sum_v2Pfii,(.L_x_147 - _Z14execute_sum_v2Pfii)
        .other          _Z14execute_sum_v2Pfii,@"STO_CUDA_ENTRY STV_DEFAULT"
_Z14execute_sum_v2Pfii:
.text._Z14execute_sum_v2Pfii:
        /* <DEDUP_REMOVED lines=9> */
[----:B------:R-:W-:Y:S02]  /*0090*/  ISETP.GE.AND P2, PT, R7, RZ, PT ;  /* 0x000000ff0700720c */ /* 0x000fe40003f46270 */
[----:B0-----:R-:W-:-:S04]  /*00a0*/  IABS R5, R4 ;  /* 0x0000000400057213 */ /* 0x001fc80000000000 */
[----:B------:R-:W0:Y:S08]  /*00b0*/  I2F.RP R0, R5 ;  /* 0x0000000500007306 */ /* 0x000e300000209400 */
[----:B0-----:R-:W0:Y:S02]  /*00c0*/  MUFU.RCP R0, R0 ;  /* 0x0000000000007308 */ /* 0x001e240000001000 */
[----:B0-----:R-:W-:-:S06]  /*00d0*/  VIADD R2, R0, 0xffffffe ;  /* 0x0ffffffe00027836 */ /* 0x001fcc0000000000 */
[----:B------:R0:W1:Y:S02]  /*00e0*/  F2I.FTZ.U32.TRUNC.NTZ R3, R2 ;  /* 0x0000000200037305 */ /* 0x000064000021f000 */
[----:B0-----:R-:W-:Y:S02]  /*00f0*/  HFMA2 R2, -RZ, RZ, 0, 0 ;  /* 0x00000000ff027431 */ /* 0x001fe400000001ff */
[----:B-1----:R-:W-:-:S04]  /*0100*/  IMAD.MOV R6, RZ, RZ, -R3 ;  /* 0x000000ffff067224 */ /* 0x002fc800078e0a03 */
        /* <DEDUP_REMOVED lines=10> */
[----:B------:R-:W-:-:S05]  /*01b0*/  @!P1 IMAD.IADD R0, R0, 0x1, -R5 ;  /* 0x0000000100009824 */ /* 0x000fca00078e0a05 */
[----:B------:R-:W-:Y:S02]  /*01c0*/  @!P2 IADD3 R0, PT, PT, -R0, RZ, RZ ;  /* 0x000000ff0000a210 */ /* 0x000fe40007ffe1ff */
[----:B------:R-:W-:-:S04]  /*01d0*/  @!P0 LOP3.LUT R0, RZ, R4, RZ, 0x33, !PT ;  /* 0x00000004ff008212 */ /* 0x000fc800078e33ff */
[----:B------:R-:W-:-:S13]  /*01e0*/  ISETP.NE.AND P0, PT, R0, RZ, PT ;  /* 0x000000ff0000720c */ /* 0x000fda0003f05270 */
[----:B------:R-:W-:Y:S05]  /*01f0*/  @P0 EXIT ;  /* 0x000000000000094d */ /* 0x000fea0003800000 */
[----:B------:R-:W-:-:S04]  /*0200*/  LEA.HI R0, R4, R4, RZ, 0x1 ;  /* 0x0000000404007211 */ /* 0x000fc800078f08ff */
[----:B------:R-:W-:-:S04]  /*0210*/  LEA.HI.SX32 R3, R0, R7, 0x1f ;  /* 0x0000000700037211 */ /* 0x000fc800078ffaff */
[----:B------:R-:W-:-:S13]  /*0220*/  ISETP.GE.AND P0, PT, R3, UR5, PT ;  /* 0x0000000503007c0c */ /* 0x000fda000bf06270 */
[----:B------:R-:W-:Y:S05]  /*0230*/  @P0 EXIT ;  /* 0x000000000000094d */ /* 0x000fea0003800000 */
[----:B------:R-:W0:Y:S01]  /*0240*/  LDC.64 R4, c[0x0][0x380] ;  /* 0x0000e000ff047b82 */ /* 0x000e220000000a00 */
[----:B------:R-:W1:Y:S01]  /*0250*/  LDCU.64 UR4, c[0x0][0x358] ;  /* 0x00006b00ff0477ac */ /* 0x000e620008000a00 */
[----:B0-----:R-:W-:-:S04]  /*0260*/  IMAD.WIDE R2, R3, 0x4, R4 ;  /* 0x0000000403027825 */ /* 0x001fc800078e0204 */
[----:B------:R-:W-:Y:S02]  /*0270*/  IMAD.WIDE R4, R7, 0x4, R4 ;  /* 0x0000000407047825 */ /* 0x000fe400078e0204 */
[----:B-1----:R-:W2:Y:S04]  /*0280*/  LDG.E R2, desc[UR4][R2.64] ;  /* 0x0000000402027981 */ /* 0x002ea8000c1e1900 */
[----:B------:R-:W2:Y:S02]  /*0290*/  LDG.E R7, desc[UR4][R4.64] ;  /* 0x0000000404077981 */ /* 0x000ea4000c1e1900 */
[----:B--2---:R-:W-:-:S05]  /*02a0*/  FADD R7, R2, R7 ;  /* 0x0000000702077221 */ /* 0x004fca0000000000 */
[----:B------:R-:W-:Y:S01]  /*02b0*/  STG.E desc[UR4][R4.64], R7 ;  /* 0x0000000704007986 */ /* 0x000fe2000c101904 */
[----:B------:R-:W-:Y:S05]  /*02c0*/  EXIT ;  /* 0x000000000000794d */ /* 0x000fea0003800000 */
.L_x_120:
        /* <DEDUP_REMOVED lines=11> */
.L_x_147:


//--------------------- .text._Z11execute_sumPfS_i --------------------------
	.section	.text._Z11execute_sumPfS_i,"ax",@progbits
	.align	128
        .global         _Z11execute_sumPfS_i
        .type           _Z11execute_sumPfS_i,@function
        .size           _Z11execute_sumPfS_i,(.L_x_148 - _Z11execute_sumPfS_i)
        .other          _Z11execute_sumPfS_i,@"STO_CUDA_ENTRY STV_DEFAULT"
_Z11execute_sumPfS_i:
.text._Z11execute_sumPfS_i:
        /* <DEDUP_REMOVED lines=8> */
[----:B------:R-:W-:Y:S01]  /*0080*/  I2FP.F32.S32 R2, UR5 ;  /* 0x0000000500027c45 */ /* 0x000fe20008201400 */
[----:B------:R-:W0:Y:S03]  /*0090*/  LDCU.64 UR4, c[0x0][0x358] ;  /* 0x00006b00ff0477ac */ /* 0x000e260008000a00 */
[----:B------:R-:W-:-:S13]  /*00a0*/  FSETP.GEU.AND P0, PT, |R2|, 1.175494350822287508e-38, PT ;  /* 0x008000000200780b */ /* 0x000fda0003f0e200 */
[----:B------:R-:W-:-:S04]  /*00b0*/  @!P0 FMUL R2, R2, 16777216 ;  /* 0x4b80000002028820 */ /* 0x000fc80000400000 */
[----:B------:R-:W1:Y:S02]  /*00c0*/  MUFU.LG2 R3, R2 ;  /* 0x0000000200037308 */ /* 0x000e640000000c00 */
[----:B-1----:R-:W-:-:S06]  /*00d0*/  @!P0 FADD R3, R3, -24 ;  /* 0xc1c0000003038421 */ /* 0x002fcc0000000000 */
[----:B------:R-:W1:Y:S02]  /*00e0*/  F2I.CEIL.NTZ R8, R3 ;  /* 0x0000000300087305 */ /* 0x000e64000020b100 */
[----:B-1----:R-:W-:-:S13]  /*00f0*/  ISETP.NE.AND P0, PT, R8, RZ, PT ;  /* 0x000000ff0800720c */ /* 0x002fda0003f05270 */
[----:B0-----:R-:W-:Y:S05]  /*0100*/  @!P0 BRA `(.L_x_121) ;  /* 0x0000000400408947 */ /* 0x001fea0003800000 */
[----:B------:R-:W0:Y:S01]  /*0110*/  LDC.64 R2, c[0x0][0x380] ;  /* 0x0000e000ff027b82 */ /* 0x000e220000000a00 */
[C---:B------:R-:W-:Y:S01]  /*0120*/  ISETP.GE.U32.AND P0, PT, R8.reuse, 0x4, PT ;  /* 0x000000040800780c */ /* 0x040fe20003f06070 */
[----:B------:R-:W-:Y:S01]  /*0130*/  IMAD.MOV.U32 R7, RZ, RZ, 0x1 ;  /* 0x00000001ff077424 */ /* 0x000fe200078e00ff */
[----:B------:R-:W-:Y:S01]  /*0140*/  LOP3.LUT R6, R8, 0x3, RZ, 0xc0, !PT ;  /* 0x0000000308067812 */ /* 0x000fe200078ec0ff */
[----:B0-----:R-:W-:-:S10]  /*0150*/  IMAD.WIDE R2, R0, 0x4, R2 ;  /* 0x0000000400027825 */ /* 0x001fd400078e0202 */
[----:B------:R-:W-:Y:S05]  /*0160*/  @!P0 BRA `(.L_x_122) ;  /* 0x0000000000dc8947 */ /* 0x000fea0003800000 */
[----:B------:R-:W0:Y:S01]  /*0170*/  LDC.64 R4, c[0x0][0x380] ;  /* 0x0000e000ff047b82 */ /* 0x000e220000000a00 */
[----:B------:R-:W-:Y:S01]  /*0180*/  LOP3.LUT R8, R8, 0xfffffffc, RZ, 0xc0, !PT ;  /* 0xfffffffc08087812 */ /* 0x000fe200078ec0ff */
[----:B------:R-:W-:Y:S01]  /*0190*/  IMAD.MOV.U32 R7, RZ, RZ, 0x1 ;  /* 0x00000001ff077424 */ /* 0x000fe200078e00ff */
[----:B------:R-:W1:Y:S03]  /*01a0*/  LDCU UR6, c[0x0][0x390] ;  /* 0x00007200ff0677ac */ /* 0x000e660008000800 */
[----:B------:R-:W-:-:S07]  /*01b0*/  IMAD.MOV R8, RZ, RZ, -R8 ;  /* 0x000000ffff087224 */ /* 0x000fce00078e0a08 */
.L_x_125:
[----:B--2---:R-:W-:Y:S02]  /*01c0*/  LEA R9, R7, 0xffffffff, 0x1 ;  /* 0xffffffff07097811 */ /* 0x004fe400078e08ff */
[----:B------:R-:W-:Y:S02]  /*01d0*/  IADD3 R12, PT, PT, R0, R7, RZ ;  /* 0x00000007000c7210 */ /* 0x000fe40007ffe0ff */
[----:B------:R-:W-:-:S04]  /*01e0*/  LOP3.LUT P1, RZ, R9, R0, RZ, 0xc0, !PT ;  /* 0x0000000009ff7212 */ /* 0x000fc8000782c0ff */
[----:B-1----:R-:W-:-:S13]  /*01f0*/  ISETP.GE.OR P1, PT, R12, UR6, P1 ;  /* 0x000000060c007c0c */ /* 0x002fda0008f26670 */
[C---:B------:R-:W-:Y:S01]  /*0200*/  @!P1 IMAD.WIDE R10, R7.reuse, 0x4, R2 ;  /* 0x00000004070a9825 */ /* 0x040fe200078e0202 */
[----:B------:R-:W2:Y:S05]  /*0210*/  @!P1 LDG.E R9, desc[UR4][R2.64] ;  /* 0x0000000402099981 */ /* 0x000eaa000c1e1900 */
[----:B------:R-:W2:Y:S01]  /*0220*/  @!P1 LDG.E R10, desc[UR4][R10.64] ;  /* 0x000000040a0a9981 */ /* 0x000ea2000c1e1900 */
[----:B------:R-:W-:Y:S01]  /*0230*/  LEA R13, R7, 0xffffffff, 0x2 ;  /* 0xffffffff070d7811 */ /* 0x000fe200078e10ff */
[----:B------:R-:W-:-:S03]  /*0240*/  IMAD.IADD R14, R12, 0x1, R7 ;  /* 0x000000010c0e7824 */ /* 0x000fc600078e0207 */
[----:B------:R-:W-:-:S04]  /*0250*/  LOP3.LUT P0, RZ, R13, R0, RZ, 0xc0, !PT ;  /* 0x000000000dff7212 */ /* 0x000fc8000780c0ff */
[----:B------:R-:W-:-:S13]  /*0260*/  ISETP.GE.OR P0, PT, R14, UR6, P0 ;  /* 0x000000060e007c0c */ /* 0x000fda0008706670 */
[----:B------:R-:W1:Y:S02]  /*0270*/  @!P0 LDC.64 R12, c[0x0][0x380] ;  /* 0x0000e000ff0c8b82 */ /* 0x000e640000000a00 */
[----:B-1----:R-:W-:-:S04]  /*0280*/  @!P0 IMAD.WIDE R12, R14, 0x4, R12 ;  /* 0x000000040e0c8825 */ /* 0x002fc800078e020c */
[----:B--2---:R-:W-:-:S05]  /*0290*/  @!P1 FADD R9, R10, R9 ;  /* 0x000000090a099221 */ /* 0x004fca0000000000 */
[----:B------:R1:W-:Y:S01]  /*02a0*/  @!P1 STG.E desc[UR4][R2.64], R9 ;  /* 0x0000000902009986 */ /* 0x0003e2000c101904 */
[----:B------:R-:W-:Y:S06]  /*02b0*/  BAR.SYNC.DEFER_BLOCKING 0x0 ;  /* 0x0000000000007b1d */ /* 0x000fec0000010000 */
[----:B------:R-:W2:Y:S04]  /*02c0*/  @!P0 LDG.E R12, desc[UR4][R12.64] ;  /* 0x000000040c0c8981 */ /* 0x000ea8000c1e1900 */
[----:B------:R-:W2:Y:S01]  /*02d0*/  @!P0 LDG.E R15, desc[UR4][R2.64] ;  /* 0x00000004020f8981 */ /* 0x000ea2000c1e1900 */
[C---:B------:R-:W-:Y:S01]  /*02e0*/  LEA R11, R7.reuse, 0xffffffff, 0x3 ;  /* 0xffffffff070b7811 */ /* 0x040fe200078e18ff */
[----:B------:R-:W-:-:S03]  /*02f0*/  IMAD R14, R7, 0x2, R14 ;  /* 0x00000002070e7824 */ /* 0x000fc600078e020e */
[----:B------:R-:W-:-:S04]  /*0300*/  LOP3.LUT P1, RZ, R11, R0, RZ, 0xc0, !PT ;  /* 0x000000000bff7212 */ /* 0x000fc8000782c0ff */
[----:B------:R-:W-:-:S13]  /*0310*/  ISETP.GE.OR P1, PT, R14, UR6, P1 ;  /* 0x000000060e007c0c */ /* 0x000fda0008f26670 */
[----:B------:R-:W3:Y:S02]  /*0320*/  @!P1 LDC.64 R10, c[0x0][0x380] ;  /* 0x0000e000ff0a9b82 */ /* 0x000ee40000000a00 */
[----:B---3--:R-:W-:-:S04]  /*0330*/  @!P1 IMAD.WIDE R10, R14, 0x4, R10 ;  /* 0x000000040e0a9825 */ /* 0x008fc800078e020a */
[----:B--2---:R-:W-:-:S05]  /*0340*/  @!P0 FADD R15, R12, R15 ;  /* 0x0000000f0c0f8221 */ /* 0x004fca0000000000 */
[----:B------:R2:W-:Y:S01]  /*0350*/  @!P0 STG.E desc[UR4][R2.64], R15 ;  /* 0x0000000f02008986 */ /* 0x0005e2000c101904 */
[----:B------:R-:W-:Y:S06]  /*0360*/  BAR.SYNC.DEFER_BLOCKING 0x0 ;  /* 0x0000000000007b1d */ /* 0x000fec0000010000 */
[----:B------:R-:W3:Y:S04]  /*0370*/  @!P1 LDG.E R10, desc[UR4][R10.64] ;  /* 0x000000040a0a9981 */ /* 0x000ee8000c1e1900 */
[----:B-1----:R-:W3:Y:S01]  /*0380*/  @!P1 LDG.E R9, desc[UR4][R2.64] ;  /* 0x0000000402099981 */ /* 0x002ee2000c1e1900 */
[C---:B------:R-:W-:Y:S01]  /*0390*/  SHF.L.U32 R12, R7.reuse, 0x4, RZ ;  /* 0x00000004070c7819 */ /* 0x040fe200000006ff */
[----:B------:R-:W-:Y:S01]  /*03a0*/  IMAD R7, R7, 0x4, R14 ;  /* 0x0000000407077824 */ /* 0x000fe200078e020e */
[----:B------:R-:W-:Y:S03]  /*03b0*/  BSSY.RECONVERGENT B0, `(.L_x_123) ;  /* 0x000000d000007945 */ /* 0x000fe60003800200 */
[----:B------:R-:W-:-:S05]  /*03c0*/  VIADD R13, R12, 0xffffffff ;  /* 0xffffffff0c0d7836 */ /* 0x000fca0000000000 */
[----:B------:R-:W-:-:S04]  /*03d0*/  LOP3.LUT P0, RZ, R13, R0, RZ, 0xc0, !PT ;  /* 0x000000000dff7212 */ /* 0x000fc8000780c0ff */
[----:B------:R-:W-:Y:S01]  /*03e0*/  ISETP.GE.OR P0, PT, R7, UR6, P0 ;  /* 0x0000000607007c0c */ /* 0x000fe20008706670 */
[----:B---3--:R-:W-:-:S05]  /*03f0*/  @!P1 FADD R9, R10, R9 ;  /* 0x000000090a099221 */ /* 0x008fca0000000000 */
[----:B------:R2:W-:Y:S01]  /*0400*/  @!P1 STG.E desc[UR4][R2.64], R9 ;  /* 0x0000000902009986 */ /* 0x0005e2000c101904 */
[----:B------:R-:W-:Y:S06]  /*0410*/  BAR.SYNC.DEFER_BLOCKING 0x0 ;  /* 0x0000000000007b1d */ /* 0x000fec0000010000 */
[----:B------:R-:W-:Y:S05]  /*0420*/  @P0 BRA `(.L_x_124) ;  /* 0x0000000000140947 */ /* 0x000fea0003800000 */
[----:B0-----:R-:W-:Y:S02]  /*0430*/  IMAD.WIDE R10, R7, 0x4, R4 ;  /* 0x00000004070a7825 */ /* 0x001fe400078e0204 */
[----:B------:R-:W3:Y:S04]  /*0440*/  LDG.E R7, desc[UR4][R2.64] ;  /* 0x0000000402077981 */ /* 0x000ee8000c1e1900 */
[----:B------:R-:W3:Y:S02]  /*0450*/  LDG.E R10, desc[UR4][R10.64] ;  /* 0x000000040a0a7981 */ /* 0x000ee4000c1e1900 */
[----:B---3--:R-:W-:-:S05]  /*0460*/  FADD R7, R10, R7 ;  /* 0x000000070a077221 */ /* 0x008fca0000000000 */
[----:B------:R1:W-:Y:S02]  /*0470*/  STG.E desc[UR4][R2.64], R7 ;  /* 0x0000000702007986 */ /* 0x0003e4000c101904 */
.L_x_124:
[----:B------:R-:W-:Y:S05]  /*0480*/  BSYNC.RECONVERGENT B0 ;  /* 0x0000000000007941 */ /* 0x000fea0003800200 */
.L_x_123:
[----:B------:R-:W-:Y:S01]  /*0490*/  IADD3 R8, PT, PT, R8, 0x4, RZ ;  /* 0x0000000408087810 */ /* 0x000fe20007ffe0ff */
[----:B------:R-:W-:Y:S01]  /*04a0*/  BAR.SYNC.DEFER_BLOCKING 0x0 ;  /* 0x0000000000007b1d */ /* 0x000fe20000010000 */
[----:B-1----:R-:W-:Y:S02]  /*04b0*/  IMAD.MOV.U32 R7, RZ, RZ, R12 ;  /* 0x000000ffff077224 */ /* 0x002fe400078e000c */
[----:B------:R-:W-:-:S13]  /*04c0*/  ISETP.NE.AND P0, PT, R8, RZ, PT ;  /* 0x000000ff0800720c */ /* 0x000fda0003f05270 */
[----:B------:R-:W-:Y:S05]  /*04d0*/  @P0 BRA `(.L_x_125) ;  /* 0xfffffffc00380947 */ /* 0x000fea000383ffff */
.L_x_122:
[----:B------:R-:W-:-:S13]  /*04e0*/  ISETP.NE.AND P0, PT, R6, RZ, PT ;  /* 0x000000ff0600720c */ /* 0x000fda0003f05270 */
[----:B------:R-:W-:Y:S05]  /*04f0*/  @!P0 BRA `(.L_x_121) ;  /* 0x0000000000448947 */ /* 0x000fea0003800000 */
[----:B------:R-:W-:Y:S01]  /*0500*/  IMAD.MOV R6, RZ, RZ, -R6 ;  /* 0x000000ffff067224 */ /* 0x000fe200078e0a06 */
[----:B------:R-:W1:Y:S06]  /*0510*/  LDCU UR6, c[0x0][0x390] ;  /* 0x00007200ff0677ac */ /* 0x000e6c0008000800 */
.L_x_126:
[----:B------:R-:W-:Y:S01]  /*0520*/  SHF.L.U32 R8, R7, 0x1, RZ ;  /* 0x0000000107087819 */ /* 0x000fe200000006ff */
[----:B0-----:R-:W-:-:S04]  /*0530*/  IMAD.IADD R4, R0, 0x1, R7 ;  /* 0x0000000100047824 */ /* 0x001fc800078e0207 */
[----:B------:R-:W-:-:S05]  /*0540*/  VIADD R5, R8, 0xffffffff ;  /* 0xffffffff08057836 */ /* 0x000fca0000000000 */
[----:B------:R-:W-:-:S04]  /*0550*/  LOP3.LUT P0, RZ, R5, R0, RZ, 0xc0, !PT ;  /* 0x0000000005ff7212 */ /* 0x000fc8000780c0ff */
[----:B-1----:R-:W-:-:S13]  /*0560*/  ISETP.GE.OR P0, PT, R4, UR6, P0 ;  /* 0x0000000604007c0c */ /* 0x002fda0008706670 */
[----:B------:R-:W-:Y:S02]  /*0570*/  @!P0 IMAD.WIDE R4, R7, 0x4, R2 ;  /* 0x0000000407048825 */ /* 0x000fe400078e0202 */
[----:B------:R-:W2:Y:S04]  /*0580*/  @!P0 LDG.E R7, desc[UR4][R2.64] ;  /* 0x0000000402078981 */ /* 0x000ea8000c1e1900 */
[----:B------:R-:W2:Y:S01]  /*0590*/  @!P0 LDG.E R4, desc[UR4][R4.64] ;  /* 0x0000000404048981 */ /* 0x000ea2000c1e1900 */
[----:B------:R-:W-:Y:S01]  /*05a0*/  IADD3 R6, PT, PT, R6, 0x1, RZ ;  /* 0x0000000106067810 */ /* 0x000fe20007ffe0ff */
[----:B--2---:R-:W-:Y:S01]  /*05b0*/  @!P0 FADD R9, R4, R7 ;  /* 0x0000000704098221 */ /* 0x004fe20000000000 */
[----:B------:R-:W-:-:S04]  /*05c0*/  IMAD.MOV.U32 R7, RZ, RZ, R8 ;  /* 0x000000ffff077224 */ /* 0x000fc800078e0008 */
[----:B------:R3:W-:Y:S01]  /*05d0*/  @!P0 STG.E desc[UR4][R2.64], R9 ;  /* 0x0000000902008986 */ /* 0x0007e2000c101904 */
[----:B------:R-:W-:Y:S01]  /*05e0*/  BAR.SYNC.DEFER_BLOCKING 0x0 ;  /* 0x0000000000007b1d */ /* 0x000fe20000010000 */
[----:B------:R-:W-:-:S13]  /*05f0*/  ISETP.NE.AND P0, PT, R6, RZ, PT ;  /* 0x000000ff0600720c */ /* 0x000fda0003f05270 */
[----:B---3--:R-:W-:Y:S05]  /*0600*/  @P0 BRA `(.L_x_126) ;  /* 0xfffffffc00c40947 */ /* 0x008fea000383ffff */
.L_x_121:
[----:B------:R-:W-:-:S13]  /*0610*/  ISETP.NE.AND P0, PT, R0, RZ, PT ;  /* 0x000000ff0000720c */ /* 0x000fda0003f05270 */
[----:B------:R-:W-:Y:S05]  /*0620*/  @P0 EXIT ;  /* 0x000000000000094d */ /* 0x000fea0003800000 */
[----:B--2---:R-:W1:Y:S02]  /*0630*/  LDC.64 R2, c[0x0][0x380] ;  /* 0x0000e000ff027b82 */ /* 0x004e640000000a00 */
[----:B-1----:R-:W2:Y:S06]  /*0640*/  LDG.E R3, desc[UR4][R2.64] ;  /* 0x0000000402037981 */ /* 0x002eac000c1e1900 */
[----:B0-----:R-:W2:Y:S02]  /*0650*/  LDC.64 R4, c[0x0][0x388] ;  /* 0x0000e200ff047b82 */ /* 0x001ea40000000a00 */
[----:B--2---:R-:W-:Y:S01]  /*0660*/  STG.E desc[UR4][R4.64], R3 ;  /* 0x0000000304007986 */ /* 0x004fe2000c101904 */
[----:B------:R-:W-:Y:S05]  /*0670*/  EXIT ;  /* 0x000000000000794d */ /* 0x000fea0003800000 */
.L_x_127:
        /* <DEDUP_REMOVED lines=16> */
.L_x_148:


//--------------------- .text._Z23subtract_array_parallelPfS_i --------------------------
	.section	.text._Z23subtract_array_parallelPfS_i,"ax",@progbits
	.align	128
        .global         _Z23subtract_array_parallelPfS_i
        .type           _Z23subtract_array_parallelPfS_i,@function
        .size           _Z23subtract_array_parallelPfS_i,(.L_x_149 - _Z23subtract_array_parallelPfS_i)
        .other          _Z23subtract_array_parallelPfS_i,@"STO_CUDA_ENTRY STV_DEFAULT"
_Z23subtract_array_parallelPfS_i:
.text._Z23subtract_array_parallelPfS_i:
        /* <DEDUP_REMOVED lines=13> */
[----:B--2---:R-:W-:-:S05]  /*00d0*/  IMAD.WIDE R4, R7, 0x4, R4 ;  /* 0x0000000407047825 */ /* 0x004fca00078e0204 */
[----:B------:R-:W3:Y:S02]  /*00e0*/  LDG.E R7, desc[UR4][R4.64] ;  /* 0x0000000404077981 */ /* 0x000ee4000c1e1900 */
[----:B---3--:R-:W-:Y:S01]  /*00f0*/  FSETP.GEU.AND P0, PT, R7, R2, PT ;  /* 0x000000020700720b */ /* 0x008fe20003f0e000 */
[----:B------:R-:W-:-:S05]  /*0100*/  FADD R7, -R2, R7 ;  /* 0x0000000702077221 */ /* 0x000fca0000000100 */
[----:B------:R0:W-:Y:S07]  /*0110*/  STG.E desc[UR4][R4.64], R7 ;  /* 0x0000000704007986 */ /* 0x0001ee000c101904 */
[----:B------:R-:W-:Y:S05]  /*0120*/  @P0 EXIT ;  /* 0x000000000000094d */ /* 0x000fea0003800000 */
[----:B0-----:R-:W-:-:S05]  /*0130*/  FADD R7, |R7|, -RZ ;  /* 0x800000ff07077221 */ /* 0x001fca0000000200 */
[----:B------:R-:W-:Y:S01]  /*0140*/  STG.E desc[UR4][R4.64], R7 ;  /* 0x0000000704007986 */ /* 0x000fe2000c101904 */
[----:B------:R-:W-:Y:S05]  /*0150*/  EXIT ;  /* 0x000000000000794d */ /* 0x000fea0003800000 */
.L_x_128:
        /* <DEDUP_REMOVED lines=10> */
.L_x_149:


//--------------------- .text._Z23predict_output_parallelPfS_S_S_f --------------------------
	.section	.text._Z23predict_output_parallelPfS_S_S_f,"ax",@progbits
	.align	128
        .global         _Z23predict_output_parallelPfS_S_S_f
        .type           _Z23predict_output_parallelPfS_S_S_f,@function
        .size           _Z23predict_output_parallelPfS_S_S_f,(.L_x_150 - _Z23predict_output_parallelPfS_S_S_f)
        .other          _Z23predict_output_parallelPfS_S_S_f,@"STO_CUDA_ENTRY STV_DEFAULT"
_Z23predict_output_parallelPfS_S_S_f:
.text._Z23predict_output_parallelPfS_S_S_f:
[----:B------:R-:W-:Y:S01]  /*0000*/  LDC R1, c[0x0][0x37c] ;  /* 0x0000df00ff017b82 */ /* 0x000fe20000000800 */
[----:B------:R-:W0:Y:S07]  /*0010*/  S2R R0, SR_TID.X ;  /* 0x0000000000007919 */ /* 0x000e2e0000002100 */
[----:B------:R-:W0:Y:S01]  /*0020*/  S2UR UR4, SR_CTAID.X ;  /* 0x00000000000479c3 */ /* 0x000e220000002500 */
[----:B------:R-:W1:Y:S07]  /*0030*/  LDCU UR6, c[0x0][0x3a0] ;  /* 0x00007400ff0677ac */ /* 0x000e6e0008000800 */
[----:B------:R-:W0:Y:S02]  /*0040*/  LDC R3, c[0x0][0x360] ;  /* 0x0000d800ff037b82 */ /* 0x000e240000000800 */
[----:B0-----:R-:W-:-:S05]  /*0050*/  IMAD R3, R3, UR4, R0 ;  /* 0x0000000403037c24 */ /* 0x001fca000f8e0200 */
[----:B------:R-:W-:-:S04]  /*0060*/  I2FP.F32.S32 R0, R3 ;  /* 0x0000000300007245 */ /* 0x000fc80000201400 */
[----:B-1----:R-:W-:-:S13]  /*0070*/  FSETP.GEU.AND P0, PT, R0, UR6, PT ;  /* 0x0000000600007c0b */ /* 0x002fda000bf0e000 */
[----:B------:R-:W-:Y:S05]  /*0080*/  @P0 EXIT ;  /* 0x000000000000094d */ /* 0x000fea0003800000 */
[----:B------:R-:W0:Y:S01]  /*0090*/  LDC.64 R6, c[0x0][0x398] ;  /* 0x0000e600ff067b82 */ /* 0x000e220000000a00 */
[----:B------:R-:W-:Y:S01]  /*00a0*/  FSETP.LT.AND P0, PT, RZ, UR6, PT ;  /* 0x00000006ff007c0b */ /* 0x000fe2000bf01000 */
[----:B------:R-:W1:Y:S01]  /*00b0*/  LDCU.64 UR4, c[0x0][0x358] ;  /* 0x00006b00ff0477ac */ /* 0x000e620008000a00 */
[----:B------:R-:W-:Y:S02]  /*00c0*/  HFMA2 R13, -RZ, RZ, 0, 0 ;  /* 0x00000000ff0d7431 */ /* 0x000fe400000001ff */
[----:B0-----:R-:W-:-:S09]  /*00d0*/  IMAD.WIDE R6, R3, 0x4, R6 ;  /* 0x0000000403067825 */ /* 0x001fd200078e0206 */
[----:B-1----:R-:W-:Y:S05]  /*00e0*/  @!P0 BRA `(.L_x_129) ;  /* 0x0000000000408947 */ /* 0x002fea0003800000 */
[----:B------:R-:W0:Y:S01]  /*00f0*/  LDC.64 R8, c[0x0][0x380] ;  /* 0x0000e000ff087b82 */ /* 0x000e220000000a00 */
[----:B------:R-:W1:Y:S01]  /*0100*/  F2I.TRUNC.NTZ R0, UR6 ;  /* 0x0000000600007d05 */ /* 0x000e62000820f100 */
[----:B------:R-:W-:Y:S01]  /*0110*/  MOV R13, RZ ;  /* 0x000000ff000d7202 */ /* 0x000fe20000000f00 */
[----:B------:R-:W-:-:S05]  /*0120*/  IMAD.MOV.U32 R15, RZ, RZ, RZ ;  /* 0x000000ffff0f7224 */ /* 0x000fca00078e00ff */
[----:B------:R-:W2:Y:S01]  /*0130*/  LDC.64 R10, c[0x0][0x388] ;  /* 0x0000e200ff0a7b82 */ /* 0x000ea20000000a00 */
[----:B-1----:R-:W-:-:S07]  /*0140*/  IMAD R0, R3, R0, RZ ;  /* 0x0000000003007224 */ /* 0x002fce00078e02ff */
.L_x_130:
[----:B------:R-:W-:Y:S01]  /*0150*/  IADD3 R3, PT, PT, R0, R15, RZ ;  /* 0x0000000f00037210 */ /* 0x000fe20007ffe0ff */
[----:B--2---:R-:W-:-:S04]  /*0160*/  IMAD.WIDE.U32 R4, R15, 0x4, R10 ;  /* 0x000000040f047825 */ /* 0x004fc800078e000a */
[----:B0-----:R-:W-:Y:S02]  /*0170*/  IMAD.WIDE R2, R3, 0x4, R8 ;  /* 0x0000000403027825 */ /* 0x001fe400078e0208 */
[----:B------:R-:W2:Y:S04]  /*0180*/  LDG.E R4, desc[UR4][R4.64] ;  /* 0x0000000404047981 */ /* 0x000ea8000c1e1900 */
[----:B------:R-:W2:Y:S01]  /*0190*/  LDG.E R2, desc[UR4][R2.64] ;  /* 0x0000000402027981 */ /* 0x000ea2000c1e1900 */
[----:B------:R-:W-:-:S05]  /*01a0*/  VIADD R15, R15, 0x1 ;  /* 0x000000010f0f7836 */ /* 0x000fca0000000000 */
[----:B------:R-:W-:-:S04]  /*01b0*/  I2FP.F32.U32 R12, R15 ;  /* 0x0000000f000c7245 */ /* 0x000fc80000201000 */
[----:B------:R-:W-:Y:S01]  /*01c0*/  FSETP.GEU.AND P0, PT, R12, UR6, PT ;  /* 0x000000060c007c0b */ /* 0x000fe2000bf0e000 */
[----:B--2---:R-:W-:-:S12]  /*01d0*/  FFMA R13, R2, R4, R13 ;  /* 0x00000004020d7223 */ /* 0x004fd8000000000d */
[----:B------:R-:W-:Y:S05]  /*01e0*/  @!P0 BRA `(.L_x_130) ;  /* 0xfffffffc00d88947 */ /* 0x000fea000383ffff */
.L_x_129:
[----:B------:R-:W-:Y:S01]  /*01f0*/  STG.E desc[UR4][R6.64], R13 ;  /* 0x0000000d06007986 */ /* 0x000fe2000c101904 */
[----:B------:R-:W-:Y:S05]  /*0200*/  EXIT ;  /* 0x000000000000794d */ /* 0x000fea0003800000 */
.L_x_131:
        /* <DEDUP_REMOVED lines=15> */
.L_x_150:


//--------------------- .text._Z21initialize_x_parallelPfi --------------------------
	.section	.text._Z21initialize_x_parallelPfi,"ax",@progbits
	.align	128
        .global         _Z21initialize_x_parallelPfi
        .type           _Z21initialize_x_parallelPfi,@function
        .size           _Z21initialize_x_parallelPfi,(.L_x_151 - _Z21initialize_x_parallelPfi)
        .other          _Z21initialize_x_parallelPfi,@"STO_CUDA_ENTRY STV_DEFAULT"
_Z21initialize_x_parallelPfi:
.text._Z21initialize_x_parallelPfi:
        /* <DEDUP_REMOVED lines=9> */
[----:B------:R-:W1:Y:S01]  /*0090*/  LDCU.64 UR4, c[0x0][0x358] ;  /* 0x00006b00ff0477ac */ /* 0x000e620008000a00 */
[----:B0-----:R-:W-:-:S05]  /*00a0*/  IMAD.WIDE R2, R5, 0x4, R2 ;  /* 0x0000000405027825 */ /* 0x001fca00078e0202 */
[----:B-1----:R-:W-:Y:S01]  /*00b0*/  STG.E desc[UR4][R2.64], RZ ;  /* 0x000000ff02007986 */ /* 0x002fe2000c101904 */
[----:B------:R-:W-:Y:S05]  /*00c0*/  EXIT ;  /* 0x000000000000794d */ /* 0x000fea0003800000 */
.L_x_132:
        /* <DEDUP_REMOVED lines=11> */
.L_x_151:


//--------------------- .nv.shared.reserved.0     --------------------------
	.section	.nv.shared.reserved.0,"aw",@nobits
	.weak		__nv_reservedSMEM_offset_0_alias
	.size		__nv_reservedSMEM_offset_0_alias, 0, 64
	.other		__nv_reservedSMEM_offset_0_alias,@"STO_CUDA_RESERVED_SHARED STV_DEFAULT"
__nv_reservedSMEM_offset_0_alias:
	.zero		0
	.zero		64


//--------------------- .nv.constant0._Z29PJG_kernel_improved_array_sumPfS_S_S_iii --------------------------
	.section	.nv.constant0._Z29PJG_kernel_improved_array_sumPfS_S_S_iii,"a",@progbits
	.sectionflags	@""
	.align	4
.nv.constant0._Z29PJG_kernel_improved_array_sumPfS_S_S_iii:
	.zero		940


//--------------------- .nv.constant0._Z28PJG_kernel_improved_assign_xPfS_S_S_iii --------------------------
	.section	.nv.constant0._Z28PJG_kernel_improved_assign_xPfS_S_S_iii,"a",@progbits
	.sectionflags	@""
	.align	4
.nv.constant0._Z28PJG_kernel_improved_assign_xPfS_S_S_iii:
	.zero		940


//--------------------- .nv.constant0._Z34PJG_kernel_improved_multiplicationPfS_S_S_iii --------------------------
	.section	.nv.constant0._Z34PJG_kernel_improved_multiplicationPfS_S_S_iii,"a",@progbits
	.sectionflags	@""
	.align	4
.nv.constant0._Z34PJG_kernel_improved_multiplicationPfS_S_S_iii:
	.zero		940


//--------------------- .nv.constant0._Z19PJG_kernel_improvedPfS_S_S_ii --------------------------
	.section	.nv.constant0._Z19PJG_kernel_improvedPfS_S_S_ii,"a",@progbits
	.sectionflags	@""
	.align	4
.nv.constant0._Z19PJG_kernel_improvedPfS_S_S_ii:
	.zero		936


//--------------------- .nv.constant0._Z34calculate_x_for_row_based_parallelPfS_S_S_ii --------------------------
	.section	.nv.constant0._Z34calculate_x_for_row_based_parallelPfS_S_S_ii,"a",@progbits
	.sectionflags	@""
	.align	4
.nv.constant0._Z34calculate_x_for_row_based_parallelPfS_S_S_ii:
	.zero		936


//--------------------- .nv.constant0._Z26inner_calculation_parallelPfS_S_S_ii --------------------------
	.section	.nv.constant0._Z26inner_calculation_parallelPfS_S_S_ii,"a",@progbits
	.sectionflags	@""
	.align	4
.nv.constant0._Z26inner_calculation_parallelPfS_S_S_ii:
	.zero		936


//--------------------- .nv.constant0._Z26outer_calculation_parallelPfS_S_S_i --------------------------
	.section	.nv.constant0._Z26outer_calculation_parallelPfS_S_S_i,"a",@progbits
	.sectionflags	@""
	.align	4
.nv.constant0._Z26outer_calculation_parallelPfS_S_S_i:
	.zero		932


//--------------------- .nv.constant0._Z21update_X_PJG_parallelPfS_iii --------------------------
	.section	.nv.constant0._Z21update_X_PJG_parallelPfS_iii,"a",@progbits
	.sectionflags	@""
	.align	4
.nv.constant0._Z21update_X_PJG_parallelPfS_iii:
	.zero		924


//--------------------- .nv.constant0._Z10PJG_kernelPfS_S_S_iii --------------------------
	.section	.nv.constant0._Z10PJG_kernelPfS_S_S_iii,"a",@progbits
	.sectionflags	@""
	.align	4
.nv.constant0._Z10PJG_kernelPfS_S_S_iii:
	.zero		940


//--------------------- .nv.constant0._Z14execute_sum_v2Pfii --------------------------
	.section	.nv.constant0._Z14execute_sum_v2Pfii,"a",@progbits
	.sectionflags	@""
	.align	4
.nv.constant0._Z14execute_sum_v2Pfii:
	.zero		912


//--------------------- .nv.constant0._Z11execute_sumPfS_i --------------------------
	.section	.nv.constant0._Z11execute_sumPfS_i,"a",@progbits
	.sectionflags	@""
	.align	4
.nv.constant0._Z11execute_sumPfS_i:
	.zero		916


//--------------------- .nv.constant0._Z23subtract_array_parallelPfS_i --------------------------
	.section	.nv.constant0._Z23subtract_array_parallelPfS_i,"a",@progbits
	.sectionflags	@""
	.align	4
.nv.constant0._Z23subtract_array_parallelPfS_i:
	.zero		916


//--------------------- .nv.constant0._Z23predict_output_parallelPfS_S_S_f --------------------------
	.section	.nv.constant0._Z23predict_output_parallelPfS_S_S_f,"a",@progbits
	.sectionflags	@""
	.align	4
.nv.constant0._Z23predict_output_parallelPfS_S_S_f:
	.zero		932


//--------------------- .nv.constant0._Z21initialize_x_parallelPfi --------------------------
	.section	.nv.constant0._Z21initialize_x_parallelPfi,"a",@progbits
	.sectionflags	@""
	.align	4
.nv.constant0._Z21initialize_x_parallelPfi:
	.zero		908


//--------------------- SYMBOLS --------------------------

	.type		.nv.reservedSmem.offset0,@object
	.size		.nv.reservedSmem.offset0,0x4
